//
// Generated by NVIDIA NVVM Compiler
//
// Compiler Build ID: CL-36424714
// Cuda compilation tools, release 13.0, V13.0.88
// Based on NVVM 20.0.0
//

.version 9.0
.target sm_100
.address_size 64

	// .globl	_Z14jacobiOnDevicePfS_S_S_if
.global .align 4 .u32 flag;
.global .align 1 .b8 _ZN34_INTERNAL_c92df079_4_k_cu_607af2c74cuda3std3__45__cpo5beginE[1];
.global .align 1 .b8 _ZN34_INTERNAL_c92df079_4_k_cu_607af2c74cuda3std3__45__cpo3endE[1];
.global .align 1 .b8 _ZN34_INTERNAL_c92df079_4_k_cu_607af2c74cuda3std3__45__cpo6cbeginE[1];
.global .align 1 .b8 _ZN34_INTERNAL_c92df079_4_k_cu_607af2c74cuda3std3__45__cpo4cendE[1];
.global .align 1 .b8 _ZN34_INTERNAL_c92df079_4_k_cu_607af2c74cuda3std3__45__cpo6rbeginE[1];
.global .align 1 .b8 _ZN34_INTERNAL_c92df079_4_k_cu_607af2c74cuda3std3__45__cpo4rendE[1];
.global .align 1 .b8 _ZN34_INTERNAL_c92df079_4_k_cu_607af2c74cuda3std3__45__cpo7crbeginE[1];
.global .align 1 .b8 _ZN34_INTERNAL_c92df079_4_k_cu_607af2c74cuda3std3__45__cpo5crendE[1];
.global .align 1 .b8 _ZN34_INTERNAL_c92df079_4_k_cu_607af2c74cuda3std3__436_GLOBAL__N__c92df079_4_k_cu_607af2c76ignoreE[1];
.global .align 1 .b8 _ZN34_INTERNAL_c92df079_4_k_cu_607af2c74cuda3std3__419piecewise_constructE[1];
.global .align 1 .b8 _ZN34_INTERNAL_c92df079_4_k_cu_607af2c74cuda3std3__48in_placeE[1];
.global .align 1 .b8 _ZN34_INTERNAL_c92df079_4_k_cu_607af2c74cuda3std3__420unreachable_sentinelE[1];
.global .align 1 .b8 _ZN34_INTERNAL_c92df079_4_k_cu_607af2c74cuda3std3__47nulloptE[1];
.global .align 1 .b8 _ZN34_INTERNAL_c92df079_4_k_cu_607af2c74cuda3std3__48unexpectE[1];
.global .align 1 .b8 _ZN34_INTERNAL_c92df079_4_k_cu_607af2c74cuda3std6ranges3__45__cpo4swapE[1];
.global .align 1 .b8 _ZN34_INTERNAL_c92df079_4_k_cu_607af2c74cuda3std6ranges3__45__cpo9iter_moveE[1];
.global .align 1 .b8 _ZN34_INTERNAL_c92df079_4_k_cu_607af2c74cuda3std6ranges3__45__cpo5beginE[1];
.global .align 1 .b8 _ZN34_INTERNAL_c92df079_4_k_cu_607af2c74cuda3std6ranges3__45__cpo3endE[1];
.global .align 1 .b8 _ZN34_INTERNAL_c92df079_4_k_cu_607af2c74cuda3std6ranges3__45__cpo6cbeginE[1];
.global .align 1 .b8 _ZN34_INTERNAL_c92df079_4_k_cu_607af2c74cuda3std6ranges3__45__cpo4cendE[1];
.global .align 1 .b8 _ZN34_INTERNAL_c92df079_4_k_cu_607af2c74cuda3std6ranges3__45__cpo7advanceE[1];
.global .align 1 .b8 _ZN34_INTERNAL_c92df079_4_k_cu_607af2c74cuda3std6ranges3__45__cpo9iter_swapE[1];
.global .align 1 .b8 _ZN34_INTERNAL_c92df079_4_k_cu_607af2c74cuda3std6ranges3__45__cpo4nextE[1];
.global .align 1 .b8 _ZN34_INTERNAL_c92df079_4_k_cu_607af2c74cuda3std6ranges3__45__cpo4prevE[1];
.global .align 1 .b8 _ZN34_INTERNAL_c92df079_4_k_cu_607af2c74cuda3std6ranges3__45__cpo4dataE[1];
.global .align 1 .b8 _ZN34_INTERNAL_c92df079_4_k_cu_607af2c74cuda3std6ranges3__45__cpo5cdataE[1];
.global .align 1 .b8 _ZN34_INTERNAL_c92df079_4_k_cu_607af2c74cuda3std6ranges3__45__cpo4sizeE[1];
.global .align 1 .b8 _ZN34_INTERNAL_c92df079_4_k_cu_607af2c74cuda3std6ranges3__45__cpo5ssizeE[1];
.global .align 1 .b8 _ZN34_INTERNAL_c92df079_4_k_cu_607af2c74cuda3std6ranges3__45__cpo8distanceE[1];
.global .align 1 .b8 _ZN34_INTERNAL_c92df079_4_k_cu_607af2c76thrust24THRUST_300001_SM_1000_NS8cuda_cub3parE[1];
.global .align 1 .b8 _ZN34_INTERNAL_c92df079_4_k_cu_607af2c76thrust24THRUST_300001_SM_1000_NS8cuda_cub10par_nosyncE[1];
.global .align 1 .b8 _ZN34_INTERNAL_c92df079_4_k_cu_607af2c76thrust24THRUST_300001_SM_1000_NS6system6detail10sequential3seqE[1];
.global .align 1 .b8 _ZN34_INTERNAL_c92df079_4_k_cu_607af2c76thrust24THRUST_300001_SM_1000_NS12placeholders2_1E[1];
.global .align 1 .b8 _ZN34_INTERNAL_c92df079_4_k_cu_607af2c76thrust24THRUST_300001_SM_1000_NS12placeholders2_2E[1];
.global .align 1 .b8 _ZN34_INTERNAL_c92df079_4_k_cu_607af2c76thrust24THRUST_300001_SM_1000_NS12placeholders2_3E[1];
.global .align 1 .b8 _ZN34_INTERNAL_c92df079_4_k_cu_607af2c76thrust24THRUST_300001_SM_1000_NS12placeholders2_4E[1];
.global .align 1 .b8 _ZN34_INTERNAL_c92df079_4_k_cu_607af2c76thrust24THRUST_300001_SM_1000_NS12placeholders2_5E[1];
.global .align 1 .b8 _ZN34_INTERNAL_c92df079_4_k_cu_607af2c76thrust24THRUST_300001_SM_1000_NS12placeholders2_6E[1];
.global .align 1 .b8 _ZN34_INTERNAL_c92df079_4_k_cu_607af2c76thrust24THRUST_300001_SM_1000_NS12placeholders2_7E[1];
.global .align 1 .b8 _ZN34_INTERNAL_c92df079_4_k_cu_607af2c76thrust24THRUST_300001_SM_1000_NS12placeholders2_8E[1];
.global .align 1 .b8 _ZN34_INTERNAL_c92df079_4_k_cu_607af2c76thrust24THRUST_300001_SM_1000_NS12placeholders2_9E[1];
.global .align 1 .b8 _ZN34_INTERNAL_c92df079_4_k_cu_607af2c76thrust24THRUST_300001_SM_1000_NS12placeholders3_10E[1];
.global .align 1 .b8 _ZN34_INTERNAL_c92df079_4_k_cu_607af2c76thrust24THRUST_300001_SM_1000_NS3seqE[1];

.visible .entry _Z14jacobiOnDevicePfS_S_S_if(
	.param .u64 .ptr .align 1 _Z14jacobiOnDevicePfS_S_S_if_param_0,
	.param .u64 .ptr .align 1 _Z14jacobiOnDevicePfS_S_S_if_param_1,
	.param .u64 .ptr .align 1 _Z14jacobiOnDevicePfS_S_S_if_param_2,
	.param .u64 .ptr .align 1 _Z14jacobiOnDevicePfS_S_S_if_param_3,
	.param .u32 _Z14jacobiOnDevicePfS_S_S_if_param_4,
	.param .f32 _Z14jacobiOnDevicePfS_S_S_if_param_5
)
{
	.reg .pred 	%p<26>;
	.reg .b32 	%r<52>;
	.reg .b32 	%f<104>;
	.reg .b64 	%rd<50>;

	ld.param.u64 	%rd8, [_Z14jacobiOnDevicePfS_S_S_if_param_0];
	ld.param.u64 	%rd7, [_Z14jacobiOnDevicePfS_S_S_if_param_1];
	ld.param.u64 	%rd9, [_Z14jacobiOnDevicePfS_S_S_if_param_3];
	ld.param.u32 	%r24, [_Z14jacobiOnDevicePfS_S_S_if_param_4];
	ld.param.f32 	%f39, [_Z14jacobiOnDevicePfS_S_S_if_param_5];
	cvta.to.global.u64 	%rd1, %rd9;
	cvta.to.global.u64 	%rd2, %rd8;
	mov.u32 	%r25, %tid.x;
	mov.u32 	%r26, %ctaid.x;
	mov.u32 	%r27, %ntid.x;
	mad.lo.s32 	%r1, %r26, %r27, %r25;
	setp.eq.s32 	%p1, %r24, 0;
	mov.f32 	%f83, 0f00000000;
	@%p1 bra 	$L__BB0_41;
	mul.lo.s32 	%r2, %r24, %r1;
	and.b32  	%r3, %r24, 7;
	setp.lt.u32 	%p2, %r24, 8;
	mov.b32 	%r50, 0;
	mov.f32 	%f83, 0f00000000;
	@%p2 bra 	$L__BB0_20;
	and.b32  	%r50, %r24, -8;
	mov.b32 	%r48, 0;
	mov.f32 	%f83, 0f00000000;
$L__BB0_3:
	.pragma "nounroll";
	setp.eq.s32 	%p3, %r48, %r1;
	mul.wide.u32 	%rd10, %r48, 4;
	add.s64 	%rd3, %rd1, %rd10;
	@%p3 bra 	$L__BB0_5;
	add.s32 	%r30, %r48, %r2;
	mul.wide.u32 	%rd11, %r30, 4;
	add.s64 	%rd12, %rd2, %rd11;
	ld.global.f32 	%f44, [%rd12];
	ld.global.f32 	%f45, [%rd3];
	fma.rn.f32 	%f83, %f44, %f45, %f83;
$L__BB0_5:
	add.s32 	%r6, %r48, 1;
	setp.eq.s32 	%p4, %r1, %r6;
	@%p4 bra 	$L__BB0_7;
	add.s32 	%r31, %r6, %r2;
	mul.wide.u32 	%rd13, %r31, 4;
	add.s64 	%rd14, %rd2, %rd13;
	ld.global.f32 	%f46, [%rd14];
	ld.global.f32 	%f47, [%rd3+4];
	fma.rn.f32 	%f83, %f46, %f47, %f83;
$L__BB0_7:
	add.s32 	%r7, %r48, 2;
	setp.eq.s32 	%p5, %r1, %r7;
	@%p5 bra 	$L__BB0_9;
	add.s32 	%r32, %r7, %r2;
	mul.wide.u32 	%rd15, %r32, 4;
	add.s64 	%rd16, %rd2, %rd15;
	ld.global.f32 	%f48, [%rd16];
	ld.global.f32 	%f49, [%rd3+8];
	fma.rn.f32 	%f83, %f48, %f49, %f83;
$L__BB0_9:
	add.s32 	%r8, %r48, 3;
	setp.eq.s32 	%p6, %r1, %r8;
	@%p6 bra 	$L__BB0_11;
	add.s32 	%r33, %r8, %r2;
	mul.wide.u32 	%rd17, %r33, 4;
	add.s64 	%rd18, %rd2, %rd17;
	ld.global.f32 	%f50, [%rd18];
	ld.global.f32 	%f51, [%rd3+12];
	fma.rn.f32 	%f83, %f50, %f51, %f83;
$L__BB0_11:
	add.s32 	%r9, %r48, 4;
	setp.eq.s32 	%p7, %r1, %r9;
	@%p7 bra 	$L__BB0_13;
	add.s32 	%r34, %r9, %r2;
	mul.wide.u32 	%rd19, %r34, 4;
	add.s64 	%rd20, %rd2, %rd19;
	ld.global.f32 	%f52, [%rd20];
	ld.global.f32 	%f53, [%rd3+16];
	fma.rn.f32 	%f83, %f52, %f53, %f83;
$L__BB0_13:
	add.s32 	%r10, %r48, 5;
	setp.eq.s32 	%p8, %r1, %r10;
	@%p8 bra 	$L__BB0_15;
	add.s32 	%r35, %r10, %r2;
	mul.wide.u32 	%rd21, %r35, 4;
	add.s64 	%rd22, %rd2, %rd21;
	ld.global.f32 	%f54, [%rd22];
	ld.global.f32 	%f55, [%rd3+20];
	fma.rn.f32 	%f83, %f54, %f55, %f83;
$L__BB0_15:
	add.s32 	%r11, %r48, 6;
	setp.eq.s32 	%p9, %r1, %r11;
	@%p9 bra 	$L__BB0_17;
	add.s32 	%r36, %r11, %r2;
	mul.wide.u32 	%rd23, %r36, 4;
	add.s64 	%rd24, %rd2, %rd23;
	ld.global.f32 	%f56, [%rd24];
	ld.global.f32 	%f57, [%rd3+24];
	fma.rn.f32 	%f83, %f56, %f57, %f83;
$L__BB0_17:
	add.s32 	%r12, %r48, 7;
	setp.eq.s32 	%p10, %r1, %r12;
	@%p10 bra 	$L__BB0_19;
	add.s32 	%r37, %r12, %r2;
	mul.wide.u32 	%rd25, %r37, 4;
	add.s64 	%rd26, %rd2, %rd25;
	ld.global.f32 	%f58, [%rd26];
	ld.global.f32 	%f59, [%rd3+28];
	fma.rn.f32 	%f83, %f58, %f59, %f83;
$L__BB0_19:
	add.s32 	%r48, %r48, 8;
	setp.ne.s32 	%p11, %r48, %r50;
	@%p11 bra 	$L__BB0_3;
$L__BB0_20:
	setp.eq.s32 	%p12, %r3, 0;
	@%p12 bra 	$L__BB0_41;
	and.b32  	%r15, %r24, 3;
	setp.lt.u32 	%p13, %r3, 4;
	@%p13 bra 	$L__BB0_31;
	setp.eq.s32 	%p14, %r1, %r50;
	mul.wide.u32 	%rd27, %r50, 4;
	add.s64 	%rd4, %rd1, %rd27;
	@%p14 bra 	$L__BB0_24;
	add.s32 	%r38, %r50, %r2;
	mul.wide.u32 	%rd28, %r38, 4;
	add.s64 	%rd29, %rd2, %rd28;
	ld.global.f32 	%f61, [%rd29];
	ld.global.f32 	%f62, [%rd4];
	fma.rn.f32 	%f83, %f61, %f62, %f83;
$L__BB0_24:
	add.s32 	%r16, %r50, 1;
	setp.eq.s32 	%p15, %r1, %r16;
	@%p15 bra 	$L__BB0_26;
	add.s32 	%r39, %r16, %r2;
	mul.wide.u32 	%rd30, %r39, 4;
	add.s64 	%rd31, %rd2, %rd30;
	ld.global.f32 	%f63, [%rd31];
	ld.global.f32 	%f64, [%rd4+4];
	fma.rn.f32 	%f83, %f63, %f64, %f83;
$L__BB0_26:
	add.s32 	%r17, %r50, 2;
	setp.eq.s32 	%p16, %r1, %r17;
	@%p16 bra 	$L__BB0_28;
	add.s32 	%r40, %r17, %r2;
	mul.wide.u32 	%rd32, %r40, 4;
	add.s64 	%rd33, %rd2, %rd32;
	ld.global.f32 	%f65, [%rd33];
	ld.global.f32 	%f66, [%rd4+8];
	fma.rn.f32 	%f83, %f65, %f66, %f83;
$L__BB0_28:
	add.s32 	%r18, %r50, 3;
	setp.eq.s32 	%p17, %r1, %r18;
	@%p17 bra 	$L__BB0_30;
	add.s32 	%r41, %r18, %r2;
	mul.wide.u32 	%rd34, %r41, 4;
	add.s64 	%rd35, %rd2, %rd34;
	ld.global.f32 	%f67, [%rd35];
	ld.global.f32 	%f68, [%rd4+12];
	fma.rn.f32 	%f83, %f67, %f68, %f83;
$L__BB0_30:
	add.s32 	%r50, %r50, 4;
$L__BB0_31:
	setp.eq.s32 	%p18, %r15, 0;
	@%p18 bra 	$L__BB0_41;
	setp.eq.s32 	%p19, %r15, 1;
	@%p19 bra 	$L__BB0_38;
	setp.eq.s32 	%p20, %r1, %r50;
	mul.wide.u32 	%rd36, %r50, 4;
	add.s64 	%rd5, %rd1, %rd36;
	@%p20 bra 	$L__BB0_35;
	add.s32 	%r42, %r50, %r2;
	mul.wide.u32 	%rd37, %r42, 4;
	add.s64 	%rd38, %rd2, %rd37;
	ld.global.f32 	%f70, [%rd38];
	ld.global.f32 	%f71, [%rd5];
	fma.rn.f32 	%f83, %f70, %f71, %f83;
$L__BB0_35:
	add.s32 	%r21, %r50, 1;
	setp.eq.s32 	%p21, %r1, %r21;
	@%p21 bra 	$L__BB0_37;
	add.s32 	%r43, %r21, %r2;
	mul.wide.u32 	%rd39, %r43, 4;
	add.s64 	%rd40, %rd2, %rd39;
	ld.global.f32 	%f72, [%rd40];
	ld.global.f32 	%f73, [%rd5+4];
	fma.rn.f32 	%f83, %f72, %f73, %f83;
$L__BB0_37:
	add.s32 	%r50, %r50, 2;
$L__BB0_38:
	and.b32  	%r44, %r24, 1;
	setp.eq.b32 	%p22, %r44, 1;
	not.pred 	%p23, %p22;
	@%p23 bra 	$L__BB0_41;
	setp.eq.s32 	%p24, %r1, %r50;
	@%p24 bra 	$L__BB0_41;
	add.s32 	%r45, %r50, %r2;
	mul.wide.u32 	%rd41, %r45, 4;
	add.s64 	%rd42, %rd2, %rd41;
	ld.global.f32 	%f74, [%rd42];
	mul.wide.u32 	%rd43, %r50, 4;
	add.s64 	%rd44, %rd1, %rd43;
	ld.global.f32 	%f75, [%rd44];
	fma.rn.f32 	%f83, %f74, %f75, %f83;
$L__BB0_41:
	cvta.to.global.u64 	%rd45, %rd7;
	mul.wide.u32 	%rd46, %r1, 4;
	add.s64 	%rd47, %rd45, %rd46;
	ld.global.f32 	%f76, [%rd47];
	sub.f32 	%f77, %f76, %f83;
	mad.lo.s32 	%r46, %r24, %r1, %r1;
	mul.wide.u32 	%rd48, %r46, 4;
	add.s64 	%rd49, %rd2, %rd48;
	ld.global.f32 	%f78, [%rd49];
	div.rn.f32 	%f38, %f77, %f78;
	add.s64 	%rd6, %rd1, %rd46;
	ld.global.f32 	%f79, [%rd6];
	sub.f32 	%f80, %f79, %f38;
	abs.f32 	%f81, %f80;
	setp.leu.f32 	%p25, %f81, %f39;
	@%p25 bra 	$L__BB0_43;
	mov.b32 	%r47, 0;
	st.global.u32 	[flag], %r47;
$L__BB0_43:
	st.global.f32 	[%rd6], %f38;
	ret;

}
	// .globl	_ZN3cub18CUB_300001_SM_10006detail11EmptyKernelIvEEvv
.visible .entry _ZN3cub18CUB_300001_SM_10006detail11EmptyKernelIvEEvv()
{


	ret;

}
	// .globl	_ZN3cub18CUB_300001_SM_10006detail8for_each13static_kernelINS2_12policy_hub_t12policy_500_tEmN6thrust24THRUST_300001_SM_1000_NS8cuda_cub20__uninitialized_fill7functorINS7_10device_ptrIfEEfEEEEvT0_T1_
.visible .entry _ZN3cub18CUB_300001_SM_10006detail8for_each13static_kernelINS2_12policy_hub_t12policy_500_tEmN6thrust24THRUST_300001_SM_1000_NS8cuda_cub20__uninitialized_fill7functorINS7_10device_ptrIfEEfEEEEvT0_T1_(
	.param .u64 _ZN3cub18CUB_300001_SM_10006detail8for_each13static_kernelINS2_12policy_hub_t12policy_500_tEmN6thrust24THRUST_300001_SM_1000_NS8cuda_cub20__uninitialized_fill7functorINS7_10device_ptrIfEEfEEEEvT0_T1__param_0,
	.param .align 8 .b8 _ZN3cub18CUB_300001_SM_10006detail8for_each13static_kernelINS2_12policy_hub_t12policy_500_tEmN6thrust24THRUST_300001_SM_1000_NS8cuda_cub20__uninitialized_fill7functorINS7_10device_ptrIfEEfEEEEvT0_T1__param_1[16]
)
.maxntid 256
{
	.reg .pred 	%p<4>;
	.reg .b16 	%rs<5>;
	.reg .b32 	%r<10>;
	.reg .b32 	%f<3>;
	.reg .b64 	%rd<16>;

	ld.param.f32 	%f2, [_ZN3cub18CUB_300001_SM_10006detail8for_each13static_kernelINS2_12policy_hub_t12policy_500_tEmN6thrust24THRUST_300001_SM_1000_NS8cuda_cub20__uninitialized_fill7functorINS7_10device_ptrIfEEfEEEEvT0_T1__param_1+8];
	ld.param.u64 	%rd4, [_ZN3cub18CUB_300001_SM_10006detail8for_each13static_kernelINS2_12policy_hub_t12policy_500_tEmN6thrust24THRUST_300001_SM_1000_NS8cuda_cub20__uninitialized_fill7functorINS7_10device_ptrIfEEfEEEEvT0_T1__param_1];
	ld.param.u64 	%rd5, [_ZN3cub18CUB_300001_SM_10006detail8for_each13static_kernelINS2_12policy_hub_t12policy_500_tEmN6thrust24THRUST_300001_SM_1000_NS8cuda_cub20__uninitialized_fill7functorINS7_10device_ptrIfEEfEEEEvT0_T1__param_0];
	mov.u32 	%r7, %ctaid.x;
	mul.wide.u32 	%rd1, %r7, 512;
	sub.s64 	%rd2, %rd5, %rd1;
	setp.lt.u64 	%p1, %rd2, 512;
	@%p1 bra 	$L__BB2_2;
	mov.u32 	%r9, %tid.x;
	cvta.to.global.u64 	%rd11, %rd4;
	cvt.u64.u32 	%rd12, %r9;
	add.s64 	%rd13, %rd1, %rd12;
	shl.b64 	%rd14, %rd13, 2;
	add.s64 	%rd15, %rd11, %rd14;
	st.global.f32 	[%rd15], %f2;
	st.global.f32 	[%rd15+1024], %f2;
	bra.uni 	$L__BB2_6;
$L__BB2_2:
	cvta.to.global.u64 	%rd6, %rd4;
	mov.u32 	%r1, %tid.x;
	cvt.u64.u32 	%rd7, %r1;
	setp.le.u64 	%p2, %rd2, %rd7;
	add.s64 	%rd8, %rd1, %rd7;
	shl.b64 	%rd9, %rd8, 2;
	add.s64 	%rd3, %rd6, %rd9;
	@%p2 bra 	$L__BB2_4;
	st.global.f32 	[%rd3], %f2;
$L__BB2_4:
	add.s32 	%r8, %r1, 256;
	cvt.u64.u32 	%rd10, %r8;
	setp.le.u64 	%p3, %rd2, %rd10;
	@%p3 bra 	$L__BB2_6;
	st.global.f32 	[%rd3+1024], %f2;
$L__BB2_6:
	ret;

}
	// .globl	_ZN3cub18CUB_300001_SM_10006detail9transform16transform_kernelINS2_10policy_hubILb1EN4cuda3std3__45tupleIJN6thrust24THRUST_300001_SM_1000_NS6detail15normal_iteratorINSA_10device_ptrIfEEEESF_EEEE10policy1000Ei13saxpy_functorSF_JPfSK_EEEvT0_iT1_T2_DpNS2_10kernel_argIT3_EE
.visible .entry _ZN3cub18CUB_300001_SM_10006detail9transform16transform_kernelINS2_10policy_hubILb1EN4cuda3std3__45tupleIJN6thrust24THRUST_300001_SM_1000_NS6detail15normal_iteratorINSA_10device_ptrIfEEEESF_EEEE10policy1000Ei13saxpy_functorSF_JPfSK_EEEvT0_iT1_T2_DpNS2_10kernel_argIT3_EE(
	.param .u32 _ZN3cub18CUB_300001_SM_10006detail9transform16transform_kernelINS2_10policy_hubILb1EN4cuda3std3__45tupleIJN6thrust24THRUST_300001_SM_1000_NS6detail15normal_iteratorINSA_10device_ptrIfEEEESF_EEEE10policy1000Ei13saxpy_functorSF_JPfSK_EEEvT0_iT1_T2_DpNS2_10kernel_argIT3_EE_param_0,
	.param .u32 _ZN3cub18CUB_300001_SM_10006detail9transform16transform_kernelINS2_10policy_hubILb1EN4cuda3std3__45tupleIJN6thrust24THRUST_300001_SM_1000_NS6detail15normal_iteratorINSA_10device_ptrIfEEEESF_EEEE10policy1000Ei13saxpy_functorSF_JPfSK_EEEvT0_iT1_T2_DpNS2_10kernel_argIT3_EE_param_1,
	.param .align 4 .b8 _ZN3cub18CUB_300001_SM_10006detail9transform16transform_kernelINS2_10policy_hubILb1EN4cuda3std3__45tupleIJN6thrust24THRUST_300001_SM_1000_NS6detail15normal_iteratorINSA_10device_ptrIfEEEESF_EEEE10policy1000Ei13saxpy_functorSF_JPfSK_EEEvT0_iT1_T2_DpNS2_10kernel_argIT3_EE_param_2[4],
	.param .align 8 .b8 _ZN3cub18CUB_300001_SM_10006detail9transform16transform_kernelINS2_10policy_hubILb1EN4cuda3std3__45tupleIJN6thrust24THRUST_300001_SM_1000_NS6detail15normal_iteratorINSA_10device_ptrIfEEEESF_EEEE10policy1000Ei13saxpy_functorSF_JPfSK_EEEvT0_iT1_T2_DpNS2_10kernel_argIT3_EE_param_3[8],
	.param .align 8 .b8 _ZN3cub18CUB_300001_SM_10006detail9transform16transform_kernelINS2_10policy_hubILb1EN4cuda3std3__45tupleIJN6thrust24THRUST_300001_SM_1000_NS6detail15normal_iteratorINSA_10device_ptrIfEEEESF_EEEE10policy1000Ei13saxpy_functorSF_JPfSK_EEEvT0_iT1_T2_DpNS2_10kernel_argIT3_EE_param_4[16],
	.param .align 8 .b8 _ZN3cub18CUB_300001_SM_10006detail9transform16transform_kernelINS2_10policy_hubILb1EN4cuda3std3__45tupleIJN6thrust24THRUST_300001_SM_1000_NS6detail15normal_iteratorINSA_10device_ptrIfEEEESF_EEEE10policy1000Ei13saxpy_functorSF_JPfSK_EEEvT0_iT1_T2_DpNS2_10kernel_argIT3_EE_param_5[16]
)
.maxntid 128
{
	.reg .pred 	%p<38>;
	.reg .b32 	%r<80>;
	.reg .b32 	%f<61>;
	.reg .b64 	%rd<72>;
	.reg .b64 	%fd<91>;

	ld.param.u64 	%rd2, [_ZN3cub18CUB_300001_SM_10006detail9transform16transform_kernelINS2_10policy_hubILb1EN4cuda3std3__45tupleIJN6thrust24THRUST_300001_SM_1000_NS6detail15normal_iteratorINSA_10device_ptrIfEEEESF_EEEE10policy1000Ei13saxpy_functorSF_JPfSK_EEEvT0_iT1_T2_DpNS2_10kernel_argIT3_EE_param_5];
	ld.param.u32 	%r45, [_ZN3cub18CUB_300001_SM_10006detail9transform16transform_kernelINS2_10policy_hubILb1EN4cuda3std3__45tupleIJN6thrust24THRUST_300001_SM_1000_NS6detail15normal_iteratorINSA_10device_ptrIfEEEESF_EEEE10policy1000Ei13saxpy_functorSF_JPfSK_EEEvT0_iT1_T2_DpNS2_10kernel_argIT3_EE_param_0];
	ld.param.u64 	%rd20, [_ZN3cub18CUB_300001_SM_10006detail9transform16transform_kernelINS2_10policy_hubILb1EN4cuda3std3__45tupleIJN6thrust24THRUST_300001_SM_1000_NS6detail15normal_iteratorINSA_10device_ptrIfEEEESF_EEEE10policy1000Ei13saxpy_functorSF_JPfSK_EEEvT0_iT1_T2_DpNS2_10kernel_argIT3_EE_param_4];
	ld.param.u64 	%rd21, [_ZN3cub18CUB_300001_SM_10006detail9transform16transform_kernelINS2_10policy_hubILb1EN4cuda3std3__45tupleIJN6thrust24THRUST_300001_SM_1000_NS6detail15normal_iteratorINSA_10device_ptrIfEEEESF_EEEE10policy1000Ei13saxpy_functorSF_JPfSK_EEEvT0_iT1_T2_DpNS2_10kernel_argIT3_EE_param_3];
	ld.param.u32 	%r44, [_ZN3cub18CUB_300001_SM_10006detail9transform16transform_kernelINS2_10policy_hubILb1EN4cuda3std3__45tupleIJN6thrust24THRUST_300001_SM_1000_NS6detail15normal_iteratorINSA_10device_ptrIfEEEESF_EEEE10policy1000Ei13saxpy_functorSF_JPfSK_EEEvT0_iT1_T2_DpNS2_10kernel_argIT3_EE_param_1];
	cvta.to.global.u64 	%rd1, %rd21;
	cvta.to.global.u64 	%rd3, %rd20;
	shl.b32 	%r1, %r44, 7;
	mov.u32 	%r46, %ctaid.x;
	mul.lo.s32 	%r2, %r1, %r46;
	sub.s32 	%r3, %r45, %r2;
	min.s32 	%r4, %r1, %r3;
	shl.b32 	%r5, %r4, 2;
	mov.u32 	%r6, %tid.x;
	shl.b32 	%r70, %r6, 7;
	setp.ge.s32 	%p1, %r70, %r5;
	@%p1 bra 	$L__BB3_5;
	mul.wide.u32 	%rd4, %r6, 128;
	add.s64 	%rd22, %rd3, %rd4;
	mul.wide.s32 	%rd5, %r2, 4;
	add.s64 	%rd69, %rd22, %rd5;
	mov.u32 	%r69, %r70;
$L__BB3_2:
	.pragma "nounroll";
	// begin inline asm
	prefetch.global.L2 [%rd69];
	// end inline asm
	add.s32 	%r69, %r69, 16384;
	add.s64 	%rd69, %rd69, 16384;
	setp.lt.s32 	%p2, %r69, %r5;
	@%p2 bra 	$L__BB3_2;
	cvta.to.global.u64 	%rd24, %rd2;
	add.s64 	%rd25, %rd24, %rd4;
	add.s64 	%rd70, %rd25, %rd5;
$L__BB3_4:
	.pragma "nounroll";
	// begin inline asm
	prefetch.global.L2 [%rd70];
	// end inline asm
	add.s32 	%r70, %r70, 16384;
	add.s64 	%rd70, %rd70, 16384;
	setp.lt.s32 	%p3, %r70, %r5;
	@%p3 bra 	$L__BB3_4;
$L__BB3_5:
	mul.wide.s32 	%rd27, %r2, 4;
	add.s64 	%rd12, %rd3, %rd27;
	add.s64 	%rd13, %rd1, %rd27;
	setp.gt.s32 	%p4, %r1, %r3;
	@%p4 bra 	$L__BB3_18;
	setp.lt.s32 	%p5, %r44, 1;
	@%p5 bra 	$L__BB3_59;
	and.b32  	%r12, %r44, 7;
	setp.lt.u32 	%p6, %r44, 8;
	mov.b32 	%r77, 0;
	@%p6 bra 	$L__BB3_10;
	and.b32  	%r77, %r44, 2147483640;
	neg.s32 	%r72, %r77;
	mul.wide.u32 	%rd28, %r6, 4;
	add.s64 	%rd71, %rd27, %rd28;
	add.s32 	%r71, %r6, 128;
$L__BB3_9:
	.pragma "nounroll";
	mul.wide.s32 	%rd29, %r71, 4;
	add.s64 	%rd30, %rd27, %rd29;
	add.s64 	%rd31, %rd3, %rd71;
	ld.global.f32 	%f1, [%rd31];
	cvt.f64.f32 	%fd1, %f1;
	add.f64 	%fd2, %fd1, %fd1;
	fma.rn.f64 	%fd3, %fd2, 0d3E00000000000000, 0dBFF0000000000000;
	cvt.rn.f32.f64 	%f2, %fd3;
	add.s64 	%rd32, %rd1, %rd71;
	st.global.f32 	[%rd32], %f2;
	add.s64 	%rd33, %rd3, %rd30;
	ld.global.f32 	%f3, [%rd33];
	cvt.f64.f32 	%fd4, %f3;
	add.f64 	%fd5, %fd4, %fd4;
	fma.rn.f64 	%fd6, %fd5, 0d3E00000000000000, 0dBFF0000000000000;
	cvt.rn.f32.f64 	%f4, %fd6;
	add.s64 	%rd34, %rd1, %rd30;
	st.global.f32 	[%rd34], %f4;
	ld.global.f32 	%f5, [%rd33+512];
	cvt.f64.f32 	%fd7, %f5;
	add.f64 	%fd8, %fd7, %fd7;
	fma.rn.f64 	%fd9, %fd8, 0d3E00000000000000, 0dBFF0000000000000;
	cvt.rn.f32.f64 	%f6, %fd9;
	st.global.f32 	[%rd34+512], %f6;
	ld.global.f32 	%f7, [%rd33+1024];
	cvt.f64.f32 	%fd10, %f7;
	add.f64 	%fd11, %fd10, %fd10;
	fma.rn.f64 	%fd12, %fd11, 0d3E00000000000000, 0dBFF0000000000000;
	cvt.rn.f32.f64 	%f8, %fd12;
	st.global.f32 	[%rd34+1024], %f8;
	ld.global.f32 	%f9, [%rd33+1536];
	cvt.f64.f32 	%fd13, %f9;
	add.f64 	%fd14, %fd13, %fd13;
	fma.rn.f64 	%fd15, %fd14, 0d3E00000000000000, 0dBFF0000000000000;
	cvt.rn.f32.f64 	%f10, %fd15;
	st.global.f32 	[%rd34+1536], %f10;
	ld.global.f32 	%f11, [%rd33+2048];
	cvt.f64.f32 	%fd16, %f11;
	add.f64 	%fd17, %fd16, %fd16;
	fma.rn.f64 	%fd18, %fd17, 0d3E00000000000000, 0dBFF0000000000000;
	cvt.rn.f32.f64 	%f12, %fd18;
	st.global.f32 	[%rd34+2048], %f12;
	ld.global.f32 	%f13, [%rd33+2560];
	cvt.f64.f32 	%fd19, %f13;
	add.f64 	%fd20, %fd19, %fd19;
	fma.rn.f64 	%fd21, %fd20, 0d3E00000000000000, 0dBFF0000000000000;
	cvt.rn.f32.f64 	%f14, %fd21;
	st.global.f32 	[%rd34+2560], %f14;
	ld.global.f32 	%f15, [%rd33+3072];
	cvt.f64.f32 	%fd22, %f15;
	add.f64 	%fd23, %fd22, %fd22;
	fma.rn.f64 	%fd24, %fd23, 0d3E00000000000000, 0dBFF0000000000000;
	cvt.rn.f32.f64 	%f16, %fd24;
	st.global.f32 	[%rd34+3072], %f16;
	add.s32 	%r72, %r72, 8;
	add.s64 	%rd71, %rd71, 4096;
	add.s32 	%r71, %r71, 1024;
	setp.eq.s32 	%p7, %r72, 0;
	@%p7 bra 	$L__BB3_10;
	bra.uni 	$L__BB3_9;
$L__BB3_10:
	setp.eq.s32 	%p8, %r12, 0;
	@%p8 bra 	$L__BB3_59;
	and.b32  	%r39, %r44, 3;
	setp.lt.u32 	%p9, %r12, 4;
	@%p9 bra 	$L__BB3_13;
	shl.b32 	%r48, %r77, 7;
	add.s32 	%r49, %r48, %r6;
	mul.wide.s32 	%rd35, %r49, 4;
	add.s64 	%rd36, %rd12, %rd35;
	ld.global.f32 	%f17, [%rd36];
	cvt.f64.f32 	%fd25, %f17;
	add.f64 	%fd26, %fd25, %fd25;
	fma.rn.f64 	%fd27, %fd26, 0d3E00000000000000, 0dBFF0000000000000;
	cvt.rn.f32.f64 	%f18, %fd27;
	add.s64 	%rd37, %rd13, %rd35;
	st.global.f32 	[%rd37], %f18;
	ld.global.f32 	%f19, [%rd36+512];
	cvt.f64.f32 	%fd28, %f19;
	add.f64 	%fd29, %fd28, %fd28;
	fma.rn.f64 	%fd30, %fd29, 0d3E00000000000000, 0dBFF0000000000000;
	cvt.rn.f32.f64 	%f20, %fd30;
	st.global.f32 	[%rd37+512], %f20;
	ld.global.f32 	%f21, [%rd36+1024];
	cvt.f64.f32 	%fd31, %f21;
	add.f64 	%fd32, %fd31, %fd31;
	fma.rn.f64 	%fd33, %fd32, 0d3E00000000000000, 0dBFF0000000000000;
	cvt.rn.f32.f64 	%f22, %fd33;
	st.global.f32 	[%rd37+1024], %f22;
	ld.global.f32 	%f23, [%rd36+1536];
	cvt.f64.f32 	%fd34, %f23;
	add.f64 	%fd35, %fd34, %fd34;
	fma.rn.f64 	%fd36, %fd35, 0d3E00000000000000, 0dBFF0000000000000;
	cvt.rn.f32.f64 	%f24, %fd36;
	st.global.f32 	[%rd37+1536], %f24;
	add.s32 	%r77, %r77, 4;
$L__BB3_13:
	setp.eq.s32 	%p10, %r39, 0;
	@%p10 bra 	$L__BB3_59;
	setp.eq.s32 	%p11, %r39, 1;
	@%p11 bra 	$L__BB3_16;
	shl.b32 	%r50, %r77, 7;
	add.s32 	%r51, %r50, %r6;
	mul.wide.s32 	%rd38, %r51, 4;
	add.s64 	%rd39, %rd12, %rd38;
	ld.global.f32 	%f25, [%rd39];
	cvt.f64.f32 	%fd37, %f25;
	add.f64 	%fd38, %fd37, %fd37;
	fma.rn.f64 	%fd39, %fd38, 0d3E00000000000000, 0dBFF0000000000000;
	cvt.rn.f32.f64 	%f26, %fd39;
	add.s64 	%rd40, %rd13, %rd38;
	st.global.f32 	[%rd40], %f26;
	ld.global.f32 	%f27, [%rd39+512];
	cvt.f64.f32 	%fd40, %f27;
	add.f64 	%fd41, %fd40, %fd40;
	fma.rn.f64 	%fd42, %fd41, 0d3E00000000000000, 0dBFF0000000000000;
	cvt.rn.f32.f64 	%f28, %fd42;
	st.global.f32 	[%rd40+512], %f28;
	add.s32 	%r77, %r77, 2;
$L__BB3_16:
	and.b32  	%r52, %r44, 1;
	setp.eq.b32 	%p12, %r52, 1;
	not.pred 	%p13, %p12;
	@%p13 bra 	$L__BB3_59;
	shl.b32 	%r53, %r77, 7;
	add.s32 	%r54, %r53, %r6;
	mul.wide.s32 	%rd41, %r54, 4;
	add.s64 	%rd42, %rd12, %rd41;
	ld.global.f32 	%f29, [%rd42];
	cvt.f64.f32 	%fd43, %f29;
	add.f64 	%fd44, %fd43, %fd43;
	fma.rn.f64 	%fd45, %fd44, 0d3E00000000000000, 0dBFF0000000000000;
	cvt.rn.f32.f64 	%f30, %fd45;
	add.s64 	%rd43, %rd13, %rd41;
	st.global.f32 	[%rd43], %f30;
	bra.uni 	$L__BB3_59;
$L__BB3_18:
	setp.lt.s32 	%p14, %r44, 1;
	@%p14 bra 	$L__BB3_59;
	and.b32  	%r16, %r44, 7;
	setp.lt.u32 	%p15, %r44, 8;
	mov.b32 	%r74, 0;
	@%p15 bra 	$L__BB3_38;
	and.b32  	%r74, %r44, 2147483640;
	mov.b32 	%r73, 0;
$L__BB3_21:
	.pragma "nounroll";
	shl.b32 	%r57, %r73, 7;
	add.s32 	%r23, %r57, %r6;
	setp.ge.s32 	%p16, %r23, %r4;
	@%p16 bra 	$L__BB3_23;
	mul.wide.u32 	%rd44, %r23, 4;
	add.s64 	%rd45, %rd12, %rd44;
	ld.global.f32 	%f31, [%rd45];
	cvt.f64.f32 	%fd46, %f31;
	add.f64 	%fd47, %fd46, %fd46;
	fma.rn.f64 	%fd48, %fd47, 0d3E00000000000000, 0dBFF0000000000000;
	cvt.rn.f32.f64 	%f32, %fd48;
	add.s64 	%rd46, %rd13, %rd44;
	st.global.f32 	[%rd46], %f32;
$L__BB3_23:
	add.s32 	%r58, %r23, 128;
	setp.ge.s32 	%p17, %r58, %r4;
	mul.wide.s32 	%rd47, %r58, 4;
	add.s64 	%rd18, %rd12, %rd47;
	add.s64 	%rd19, %rd13, %rd47;
	@%p17 bra 	$L__BB3_25;
	ld.global.f32 	%f33, [%rd18];
	cvt.f64.f32 	%fd49, %f33;
	add.f64 	%fd50, %fd49, %fd49;
	fma.rn.f64 	%fd51, %fd50, 0d3E00000000000000, 0dBFF0000000000000;
	cvt.rn.f32.f64 	%f34, %fd51;
	st.global.f32 	[%rd19], %f34;
$L__BB3_25:
	add.s32 	%r59, %r23, 256;
	setp.ge.s32 	%p18, %r59, %r4;
	@%p18 bra 	$L__BB3_27;
	ld.global.f32 	%f35, [%rd18+512];
	cvt.f64.f32 	%fd52, %f35;
	add.f64 	%fd53, %fd52, %fd52;
	fma.rn.f64 	%fd54, %fd53, 0d3E00000000000000, 0dBFF0000000000000;
	cvt.rn.f32.f64 	%f36, %fd54;
	st.global.f32 	[%rd19+512], %f36;
$L__BB3_27:
	add.s32 	%r60, %r23, 384;
	setp.ge.s32 	%p19, %r60, %r4;
	@%p19 bra 	$L__BB3_29;
	ld.global.f32 	%f37, [%rd18+1024];
	cvt.f64.f32 	%fd55, %f37;
	add.f64 	%fd56, %fd55, %fd55;
	fma.rn.f64 	%fd57, %fd56, 0d3E00000000000000, 0dBFF0000000000000;
	cvt.rn.f32.f64 	%f38, %fd57;
	st.global.f32 	[%rd19+1024], %f38;
$L__BB3_29:
	add.s32 	%r61, %r23, 512;
	setp.ge.s32 	%p20, %r61, %r4;
	@%p20 bra 	$L__BB3_31;
	ld.global.f32 	%f39, [%rd18+1536];
	cvt.f64.f32 	%fd58, %f39;
	add.f64 	%fd59, %fd58, %fd58;
	fma.rn.f64 	%fd60, %fd59, 0d3E00000000000000, 0dBFF0000000000000;
	cvt.rn.f32.f64 	%f40, %fd60;
	st.global.f32 	[%rd19+1536], %f40;
$L__BB3_31:
	add.s32 	%r62, %r23, 640;
	setp.ge.s32 	%p21, %r62, %r4;
	@%p21 bra 	$L__BB3_33;
	ld.global.f32 	%f41, [%rd18+2048];
	cvt.f64.f32 	%fd61, %f41;
	add.f64 	%fd62, %fd61, %fd61;
	fma.rn.f64 	%fd63, %fd62, 0d3E00000000000000, 0dBFF0000000000000;
	cvt.rn.f32.f64 	%f42, %fd63;
	st.global.f32 	[%rd19+2048], %f42;
$L__BB3_33:
	add.s32 	%r63, %r23, 768;
	setp.ge.s32 	%p22, %r63, %r4;
	@%p22 bra 	$L__BB3_35;
	ld.global.f32 	%f43, [%rd18+2560];
	cvt.f64.f32 	%fd64, %f43;
	add.f64 	%fd65, %fd64, %fd64;
	fma.rn.f64 	%fd66, %fd65, 0d3E00000000000000, 0dBFF0000000000000;
	cvt.rn.f32.f64 	%f44, %fd66;
	st.global.f32 	[%rd19+2560], %f44;
$L__BB3_35:
	add.s32 	%r64, %r23, 896;
	setp.ge.s32 	%p23, %r64, %r4;
	@%p23 bra 	$L__BB3_37;
	ld.global.f32 	%f45, [%rd18+3072];
	cvt.f64.f32 	%fd67, %f45;
	add.f64 	%fd68, %fd67, %fd67;
	fma.rn.f64 	%fd69, %fd68, 0d3E00000000000000, 0dBFF0000000000000;
	cvt.rn.f32.f64 	%f46, %fd69;
	st.global.f32 	[%rd19+3072], %f46;
$L__BB3_37:
	add.s32 	%r73, %r73, 8;
	setp.ne.s32 	%p24, %r73, %r74;
	@%p24 bra 	$L__BB3_21;
$L__BB3_38:
	setp.eq.s32 	%p25, %r16, 0;
	@%p25 bra 	$L__BB3_59;
	and.b32  	%r26, %r44, 3;
	setp.lt.u32 	%p26, %r16, 4;
	@%p26 bra 	$L__BB3_49;
	shl.b32 	%r65, %r74, 7;
	add.s32 	%r27, %r65, %r6;
	setp.ge.s32 	%p27, %r27, %r4;
	@%p27 bra 	$L__BB3_42;
	mul.wide.s32 	%rd48, %r27, 4;
	add.s64 	%rd49, %rd12, %rd48;
	ld.global.f32 	%f47, [%rd49];
	cvt.f64.f32 	%fd70, %f47;
	add.f64 	%fd71, %fd70, %fd70;
	fma.rn.f64 	%fd72, %fd71, 0d3E00000000000000, 0dBFF0000000000000;
	cvt.rn.f32.f64 	%f48, %fd72;
	add.s64 	%rd50, %rd13, %rd48;
	st.global.f32 	[%rd50], %f48;
$L__BB3_42:
	add.s32 	%r28, %r27, 128;
	setp.ge.s32 	%p28, %r28, %r4;
	@%p28 bra 	$L__BB3_44;
	mul.wide.s32 	%rd51, %r28, 4;
	add.s64 	%rd52, %rd12, %rd51;
	ld.global.f32 	%f49, [%rd52];
	cvt.f64.f32 	%fd73, %f49;
	add.f64 	%fd74, %fd73, %fd73;
	fma.rn.f64 	%fd75, %fd74, 0d3E00000000000000, 0dBFF0000000000000;
	cvt.rn.f32.f64 	%f50, %fd75;
	add.s64 	%rd53, %rd13, %rd51;
	st.global.f32 	[%rd53], %f50;
$L__BB3_44:
	add.s32 	%r29, %r27, 256;
	setp.ge.s32 	%p29, %r29, %r4;
	@%p29 bra 	$L__BB3_46;
	mul.wide.s32 	%rd54, %r29, 4;
	add.s64 	%rd55, %rd12, %rd54;
	ld.global.f32 	%f51, [%rd55];
	cvt.f64.f32 	%fd76, %f51;
	add.f64 	%fd77, %fd76, %fd76;
	fma.rn.f64 	%fd78, %fd77, 0d3E00000000000000, 0dBFF0000000000000;
	cvt.rn.f32.f64 	%f52, %fd78;
	add.s64 	%rd56, %rd13, %rd54;
	st.global.f32 	[%rd56], %f52;
$L__BB3_46:
	add.s32 	%r30, %r27, 384;
	setp.ge.s32 	%p30, %r30, %r4;
	@%p30 bra 	$L__BB3_48;
	mul.wide.s32 	%rd57, %r30, 4;
	add.s64 	%rd58, %rd12, %rd57;
	ld.global.f32 	%f53, [%rd58];
	cvt.f64.f32 	%fd79, %f53;
	add.f64 	%fd80, %fd79, %fd79;
	fma.rn.f64 	%fd81, %fd80, 0d3E00000000000000, 0dBFF0000000000000;
	cvt.rn.f32.f64 	%f54, %fd81;
	add.s64 	%rd59, %rd13, %rd57;
	st.global.f32 	[%rd59], %f54;
$L__BB3_48:
	add.s32 	%r74, %r74, 4;
$L__BB3_49:
	setp.eq.s32 	%p31, %r26, 0;
	@%p31 bra 	$L__BB3_59;
	setp.eq.s32 	%p32, %r26, 1;
	@%p32 bra 	$L__BB3_56;
	shl.b32 	%r66, %r74, 7;
	add.s32 	%r33, %r66, %r6;
	setp.ge.s32 	%p33, %r33, %r4;
	@%p33 bra 	$L__BB3_53;
	mul.wide.s32 	%rd60, %r33, 4;
	add.s64 	%rd61, %rd12, %rd60;
	ld.global.f32 	%f55, [%rd61];
	cvt.f64.f32 	%fd82, %f55;
	add.f64 	%fd83, %fd82, %fd82;
	fma.rn.f64 	%fd84, %fd83, 0d3E00000000000000, 0dBFF0000000000000;
	cvt.rn.f32.f64 	%f56, %fd84;
	add.s64 	%rd62, %rd13, %rd60;
	st.global.f32 	[%rd62], %f56;
$L__BB3_53:
	add.s32 	%r34, %r33, 128;
	setp.ge.s32 	%p34, %r34, %r4;
	@%p34 bra 	$L__BB3_55;
	mul.wide.s32 	%rd63, %r34, 4;
	add.s64 	%rd64, %rd12, %rd63;
	ld.global.f32 	%f57, [%rd64];
	cvt.f64.f32 	%fd85, %f57;
	add.f64 	%fd86, %fd85, %fd85;
	fma.rn.f64 	%fd87, %fd86, 0d3E00000000000000, 0dBFF0000000000000;
	cvt.rn.f32.f64 	%f58, %fd87;
	add.s64 	%rd65, %rd13, %rd63;
	st.global.f32 	[%rd65], %f58;
$L__BB3_55:
	add.s32 	%r74, %r74, 2;
$L__BB3_56:
	and.b32  	%r67, %r44, 1;
	setp.eq.b32 	%p35, %r67, 1;
	not.pred 	%p36, %p35;
	@%p36 bra 	$L__BB3_59;
	shl.b32 	%r68, %r74, 7;
	add.s32 	%r37, %r68, %r6;
	setp.ge.s32 	%p37, %r37, %r4;
	@%p37 bra 	$L__BB3_59;
	mul.wide.s32 	%rd66, %r37, 4;
	add.s64 	%rd67, %rd12, %rd66;
	ld.global.f32 	%f59, [%rd67];
	cvt.f64.f32 	%fd88, %f59;
	add.f64 	%fd89, %fd88, %fd88;
	fma.rn.f64 	%fd90, %fd89, 0d3E00000000000000, 0dBFF0000000000000;
	cvt.rn.f32.f64 	%f60, %fd90;
	add.s64 	%rd68, %rd13, %rd66;
	st.global.f32 	[%rd68], %f60;
$L__BB3_59:
	ret;

}
	// .globl	_ZN3cub18CUB_300001_SM_10006detail9transform16transform_kernelINS2_10policy_hubILb1EN4cuda3std3__45tupleIJN6thrust24THRUST_300001_SM_1000_NS6detail15normal_iteratorINSA_10device_ptrIfEEEESF_EEEE10policy1000El13saxpy_functorSF_JPfSK_EEEvT0_iT1_T2_DpNS2_10kernel_argIT3_EE
.visible .entry _ZN3cub18CUB_300001_SM_10006detail9transform16transform_kernelINS2_10policy_hubILb1EN4cuda3std3__45tupleIJN6thrust24THRUST_300001_SM_1000_NS6detail15normal_iteratorINSA_10device_ptrIfEEEESF_EEEE10policy1000El13saxpy_functorSF_JPfSK_EEEvT0_iT1_T2_DpNS2_10kernel_argIT3_EE(
	.param .u64 _ZN3cub18CUB_300001_SM_10006detail9transform16transform_kernelINS2_10policy_hubILb1EN4cuda3std3__45tupleIJN6thrust24THRUST_300001_SM_1000_NS6detail15normal_iteratorINSA_10device_ptrIfEEEESF_EEEE10policy1000El13saxpy_functorSF_JPfSK_EEEvT0_iT1_T2_DpNS2_10kernel_argIT3_EE_param_0,
	.param .u32 _ZN3cub18CUB_300001_SM_10006detail9transform16transform_kernelINS2_10policy_hubILb1EN4cuda3std3__45tupleIJN6thrust24THRUST_300001_SM_1000_NS6detail15normal_iteratorINSA_10device_ptrIfEEEESF_EEEE10policy1000El13saxpy_functorSF_JPfSK_EEEvT0_iT1_T2_DpNS2_10kernel_argIT3_EE_param_1,
	.param .align 4 .b8 _ZN3cub18CUB_300001_SM_10006detail9transform16transform_kernelINS2_10policy_hubILb1EN4cuda3std3__45tupleIJN6thrust24THRUST_300001_SM_1000_NS6detail15normal_iteratorINSA_10device_ptrIfEEEESF_EEEE10policy1000El13saxpy_functorSF_JPfSK_EEEvT0_iT1_T2_DpNS2_10kernel_argIT3_EE_param_2[4],
	.param .align 8 .b8 _ZN3cub18CUB_300001_SM_10006detail9transform16transform_kernelINS2_10policy_hubILb1EN4cuda3std3__45tupleIJN6thrust24THRUST_300001_SM_1000_NS6detail15normal_iteratorINSA_10device_ptrIfEEEESF_EEEE10policy1000El13saxpy_functorSF_JPfSK_EEEvT0_iT1_T2_DpNS2_10kernel_argIT3_EE_param_3[8],
	.param .align 8 .b8 _ZN3cub18CUB_300001_SM_10006detail9transform16transform_kernelINS2_10policy_hubILb1EN4cuda3std3__45tupleIJN6thrust24THRUST_300001_SM_1000_NS6detail15normal_iteratorINSA_10device_ptrIfEEEESF_EEEE10policy1000El13saxpy_functorSF_JPfSK_EEEvT0_iT1_T2_DpNS2_10kernel_argIT3_EE_param_4[16],
	.param .align 8 .b8 _ZN3cub18CUB_300001_SM_10006detail9transform16transform_kernelINS2_10policy_hubILb1EN4cuda3std3__45tupleIJN6thrust24THRUST_300001_SM_1000_NS6detail15normal_iteratorINSA_10device_ptrIfEEEESF_EEEE10policy1000El13saxpy_functorSF_JPfSK_EEEvT0_iT1_T2_DpNS2_10kernel_argIT3_EE_param_5[16]
)
.maxntid 128
{
	.reg .pred 	%p<38>;
	.reg .b32 	%r<77>;
	.reg .b32 	%f<61>;
	.reg .b64 	%rd<78>;
	.reg .b64 	%fd<91>;

	ld.param.u64 	%rd2, [_ZN3cub18CUB_300001_SM_10006detail9transform16transform_kernelINS2_10policy_hubILb1EN4cuda3std3__45tupleIJN6thrust24THRUST_300001_SM_1000_NS6detail15normal_iteratorINSA_10device_ptrIfEEEESF_EEEE10policy1000El13saxpy_functorSF_JPfSK_EEEvT0_iT1_T2_DpNS2_10kernel_argIT3_EE_param_5];
	ld.param.u64 	%rd21, [_ZN3cub18CUB_300001_SM_10006detail9transform16transform_kernelINS2_10policy_hubILb1EN4cuda3std3__45tupleIJN6thrust24THRUST_300001_SM_1000_NS6detail15normal_iteratorINSA_10device_ptrIfEEEESF_EEEE10policy1000El13saxpy_functorSF_JPfSK_EEEvT0_iT1_T2_DpNS2_10kernel_argIT3_EE_param_0];
	ld.param.u64 	%rd22, [_ZN3cub18CUB_300001_SM_10006detail9transform16transform_kernelINS2_10policy_hubILb1EN4cuda3std3__45tupleIJN6thrust24THRUST_300001_SM_1000_NS6detail15normal_iteratorINSA_10device_ptrIfEEEESF_EEEE10policy1000El13saxpy_functorSF_JPfSK_EEEvT0_iT1_T2_DpNS2_10kernel_argIT3_EE_param_4];
	ld.param.u64 	%rd23, [_ZN3cub18CUB_300001_SM_10006detail9transform16transform_kernelINS2_10policy_hubILb1EN4cuda3std3__45tupleIJN6thrust24THRUST_300001_SM_1000_NS6detail15normal_iteratorINSA_10device_ptrIfEEEESF_EEEE10policy1000El13saxpy_functorSF_JPfSK_EEEvT0_iT1_T2_DpNS2_10kernel_argIT3_EE_param_3];
	ld.param.u32 	%r42, [_ZN3cub18CUB_300001_SM_10006detail9transform16transform_kernelINS2_10policy_hubILb1EN4cuda3std3__45tupleIJN6thrust24THRUST_300001_SM_1000_NS6detail15normal_iteratorINSA_10device_ptrIfEEEESF_EEEE10policy1000El13saxpy_functorSF_JPfSK_EEEvT0_iT1_T2_DpNS2_10kernel_argIT3_EE_param_1];
	cvta.to.global.u64 	%rd1, %rd23;
	cvta.to.global.u64 	%rd3, %rd22;
	shl.b32 	%r1, %r42, 7;
	mov.u32 	%r43, %ctaid.x;
	cvt.u64.u32 	%rd24, %r43;
	cvt.s64.s32 	%rd25, %r1;
	mul.lo.s64 	%rd4, %rd25, %rd24;
	sub.s64 	%rd26, %rd21, %rd4;
	min.s64 	%rd27, %rd26, %rd25;
	cvt.u32.u64 	%r2, %rd27;
	shl.b32 	%r3, %r2, 2;
	mov.u32 	%r4, %tid.x;
	shl.b32 	%r67, %r4, 7;
	setp.ge.s32 	%p1, %r67, %r3;
	@%p1 bra 	$L__BB4_5;
	shl.b64 	%rd5, %rd4, 2;
	add.s64 	%rd28, %rd3, %rd5;
	mul.wide.u32 	%rd6, %r4, 128;
	add.s64 	%rd75, %rd28, %rd6;
	mov.u32 	%r66, %r67;
$L__BB4_2:
	.pragma "nounroll";
	// begin inline asm
	prefetch.global.L2 [%rd75];
	// end inline asm
	add.s32 	%r66, %r66, 16384;
	add.s64 	%rd75, %rd75, 16384;
	setp.lt.s32 	%p2, %r66, %r3;
	@%p2 bra 	$L__BB4_2;
	cvta.to.global.u64 	%rd30, %rd2;
	add.s64 	%rd31, %rd30, %rd5;
	add.s64 	%rd76, %rd31, %rd6;
$L__BB4_4:
	.pragma "nounroll";
	// begin inline asm
	prefetch.global.L2 [%rd76];
	// end inline asm
	add.s32 	%r67, %r67, 16384;
	add.s64 	%rd76, %rd76, 16384;
	setp.lt.s32 	%p3, %r67, %r3;
	@%p3 bra 	$L__BB4_4;
$L__BB4_5:
	shl.b64 	%rd33, %rd4, 2;
	add.s64 	%rd13, %rd3, %rd33;
	add.s64 	%rd14, %rd1, %rd33;
	setp.eq.s32 	%p4, %r1, %r2;
	@%p4 bra 	$L__BB4_47;
	setp.lt.s32 	%p5, %r42, 1;
	@%p5 bra 	$L__BB4_59;
	and.b32  	%r10, %r42, 7;
	setp.lt.u32 	%p6, %r42, 8;
	mov.b32 	%r74, 0;
	@%p6 bra 	$L__BB4_26;
	and.b32  	%r74, %r42, 2147483640;
	mov.b32 	%r70, 0;
$L__BB4_9:
	.pragma "nounroll";
	shl.b32 	%r46, %r70, 7;
	add.s32 	%r21, %r46, %r4;
	setp.ge.s32 	%p7, %r21, %r2;
	@%p7 bra 	$L__BB4_11;
	mul.wide.u32 	%rd34, %r21, 4;
	add.s64 	%rd35, %rd13, %rd34;
	ld.global.f32 	%f1, [%rd35];
	cvt.f64.f32 	%fd1, %f1;
	add.f64 	%fd2, %fd1, %fd1;
	fma.rn.f64 	%fd3, %fd2, 0d3E00000000000000, 0dBFF0000000000000;
	cvt.rn.f32.f64 	%f2, %fd3;
	add.s64 	%rd36, %rd14, %rd34;
	st.global.f32 	[%rd36], %f2;
$L__BB4_11:
	add.s32 	%r47, %r21, 128;
	setp.ge.s32 	%p8, %r47, %r2;
	mul.wide.s32 	%rd37, %r47, 4;
	add.s64 	%rd19, %rd13, %rd37;
	add.s64 	%rd20, %rd14, %rd37;
	@%p8 bra 	$L__BB4_13;
	ld.global.f32 	%f3, [%rd19];
	cvt.f64.f32 	%fd4, %f3;
	add.f64 	%fd5, %fd4, %fd4;
	fma.rn.f64 	%fd6, %fd5, 0d3E00000000000000, 0dBFF0000000000000;
	cvt.rn.f32.f64 	%f4, %fd6;
	st.global.f32 	[%rd20], %f4;
$L__BB4_13:
	add.s32 	%r48, %r21, 256;
	setp.ge.s32 	%p9, %r48, %r2;
	@%p9 bra 	$L__BB4_15;
	ld.global.f32 	%f5, [%rd19+512];
	cvt.f64.f32 	%fd7, %f5;
	add.f64 	%fd8, %fd7, %fd7;
	fma.rn.f64 	%fd9, %fd8, 0d3E00000000000000, 0dBFF0000000000000;
	cvt.rn.f32.f64 	%f6, %fd9;
	st.global.f32 	[%rd20+512], %f6;
$L__BB4_15:
	add.s32 	%r49, %r21, 384;
	setp.ge.s32 	%p10, %r49, %r2;
	@%p10 bra 	$L__BB4_17;
	ld.global.f32 	%f7, [%rd19+1024];
	cvt.f64.f32 	%fd10, %f7;
	add.f64 	%fd11, %fd10, %fd10;
	fma.rn.f64 	%fd12, %fd11, 0d3E00000000000000, 0dBFF0000000000000;
	cvt.rn.f32.f64 	%f8, %fd12;
	st.global.f32 	[%rd20+1024], %f8;
$L__BB4_17:
	add.s32 	%r50, %r21, 512;
	setp.ge.s32 	%p11, %r50, %r2;
	@%p11 bra 	$L__BB4_19;
	ld.global.f32 	%f9, [%rd19+1536];
	cvt.f64.f32 	%fd13, %f9;
	add.f64 	%fd14, %fd13, %fd13;
	fma.rn.f64 	%fd15, %fd14, 0d3E00000000000000, 0dBFF0000000000000;
	cvt.rn.f32.f64 	%f10, %fd15;
	st.global.f32 	[%rd20+1536], %f10;
$L__BB4_19:
	add.s32 	%r51, %r21, 640;
	setp.ge.s32 	%p12, %r51, %r2;
	@%p12 bra 	$L__BB4_21;
	ld.global.f32 	%f11, [%rd19+2048];
	cvt.f64.f32 	%fd16, %f11;
	add.f64 	%fd17, %fd16, %fd16;
	fma.rn.f64 	%fd18, %fd17, 0d3E00000000000000, 0dBFF0000000000000;
	cvt.rn.f32.f64 	%f12, %fd18;
	st.global.f32 	[%rd20+2048], %f12;
$L__BB4_21:
	add.s32 	%r52, %r21, 768;
	setp.ge.s32 	%p13, %r52, %r2;
	@%p13 bra 	$L__BB4_23;
	ld.global.f32 	%f13, [%rd19+2560];
	cvt.f64.f32 	%fd19, %f13;
	add.f64 	%fd20, %fd19, %fd19;
	fma.rn.f64 	%fd21, %fd20, 0d3E00000000000000, 0dBFF0000000000000;
	cvt.rn.f32.f64 	%f14, %fd21;
	st.global.f32 	[%rd20+2560], %f14;
$L__BB4_23:
	add.s32 	%r53, %r21, 896;
	setp.ge.s32 	%p14, %r53, %r2;
	@%p14 bra 	$L__BB4_25;
	ld.global.f32 	%f15, [%rd19+3072];
	cvt.f64.f32 	%fd22, %f15;
	add.f64 	%fd23, %fd22, %fd22;
	fma.rn.f64 	%fd24, %fd23, 0d3E00000000000000, 0dBFF0000000000000;
	cvt.rn.f32.f64 	%f16, %fd24;
	st.global.f32 	[%rd20+3072], %f16;
$L__BB4_25:
	add.s32 	%r70, %r70, 8;
	setp.eq.s32 	%p15, %r70, %r74;
	@%p15 bra 	$L__BB4_26;
	bra.uni 	$L__BB4_9;
$L__BB4_26:
	setp.eq.s32 	%p16, %r10, 0;
	@%p16 bra 	$L__BB4_59;
	and.b32  	%r30, %r42, 3;
	setp.lt.u32 	%p17, %r10, 4;
	@%p17 bra 	$L__BB4_37;
	shl.b32 	%r54, %r74, 7;
	add.s32 	%r31, %r54, %r4;
	setp.ge.s32 	%p18, %r31, %r2;
	@%p18 bra 	$L__BB4_30;
	mul.wide.s32 	%rd38, %r31, 4;
	add.s64 	%rd39, %rd13, %rd38;
	ld.global.f32 	%f17, [%rd39];
	cvt.f64.f32 	%fd25, %f17;
	add.f64 	%fd26, %fd25, %fd25;
	fma.rn.f64 	%fd27, %fd26, 0d3E00000000000000, 0dBFF0000000000000;
	cvt.rn.f32.f64 	%f18, %fd27;
	add.s64 	%rd40, %rd14, %rd38;
	st.global.f32 	[%rd40], %f18;
$L__BB4_30:
	add.s32 	%r32, %r31, 128;
	setp.ge.s32 	%p19, %r32, %r2;
	@%p19 bra 	$L__BB4_32;
	mul.wide.s32 	%rd41, %r32, 4;
	add.s64 	%rd42, %rd13, %rd41;
	ld.global.f32 	%f19, [%rd42];
	cvt.f64.f32 	%fd28, %f19;
	add.f64 	%fd29, %fd28, %fd28;
	fma.rn.f64 	%fd30, %fd29, 0d3E00000000000000, 0dBFF0000000000000;
	cvt.rn.f32.f64 	%f20, %fd30;
	add.s64 	%rd43, %rd14, %rd41;
	st.global.f32 	[%rd43], %f20;
$L__BB4_32:
	add.s32 	%r33, %r31, 256;
	setp.ge.s32 	%p20, %r33, %r2;
	@%p20 bra 	$L__BB4_34;
	mul.wide.s32 	%rd44, %r33, 4;
	add.s64 	%rd45, %rd13, %rd44;
	ld.global.f32 	%f21, [%rd45];
	cvt.f64.f32 	%fd31, %f21;
	add.f64 	%fd32, %fd31, %fd31;
	fma.rn.f64 	%fd33, %fd32, 0d3E00000000000000, 0dBFF0000000000000;
	cvt.rn.f32.f64 	%f22, %fd33;
	add.s64 	%rd46, %rd14, %rd44;
	st.global.f32 	[%rd46], %f22;
$L__BB4_34:
	add.s32 	%r34, %r31, 384;
	setp.ge.s32 	%p21, %r34, %r2;
	@%p21 bra 	$L__BB4_36;
	mul.wide.s32 	%rd47, %r34, 4;
	add.s64 	%rd48, %rd13, %rd47;
	ld.global.f32 	%f23, [%rd48];
	cvt.f64.f32 	%fd34, %f23;
	add.f64 	%fd35, %fd34, %fd34;
	fma.rn.f64 	%fd36, %fd35, 0d3E00000000000000, 0dBFF0000000000000;
	cvt.rn.f32.f64 	%f24, %fd36;
	add.s64 	%rd49, %rd14, %rd47;
	st.global.f32 	[%rd49], %f24;
$L__BB4_36:
	add.s32 	%r74, %r74, 4;
$L__BB4_37:
	setp.eq.s32 	%p22, %r30, 0;
	@%p22 bra 	$L__BB4_59;
	setp.eq.s32 	%p23, %r30, 1;
	@%p23 bra 	$L__BB4_44;
	shl.b32 	%r55, %r74, 7;
	add.s32 	%r37, %r55, %r4;
	setp.ge.s32 	%p24, %r37, %r2;
	@%p24 bra 	$L__BB4_41;
	mul.wide.s32 	%rd50, %r37, 4;
	add.s64 	%rd51, %rd13, %rd50;
	ld.global.f32 	%f25, [%rd51];
	cvt.f64.f32 	%fd37, %f25;
	add.f64 	%fd38, %fd37, %fd37;
	fma.rn.f64 	%fd39, %fd38, 0d3E00000000000000, 0dBFF0000000000000;
	cvt.rn.f32.f64 	%f26, %fd39;
	add.s64 	%rd52, %rd14, %rd50;
	st.global.f32 	[%rd52], %f26;
$L__BB4_41:
	add.s32 	%r38, %r37, 128;
	setp.ge.s32 	%p25, %r38, %r2;
	@%p25 bra 	$L__BB4_43;
	mul.wide.s32 	%rd53, %r38, 4;
	add.s64 	%rd54, %rd13, %rd53;
	ld.global.f32 	%f27, [%rd54];
	cvt.f64.f32 	%fd40, %f27;
	add.f64 	%fd41, %fd40, %fd40;
	fma.rn.f64 	%fd42, %fd41, 0d3E00000000000000, 0dBFF0000000000000;
	cvt.rn.f32.f64 	%f28, %fd42;
	add.s64 	%rd55, %rd14, %rd53;
	st.global.f32 	[%rd55], %f28;
$L__BB4_43:
	add.s32 	%r74, %r74, 2;
$L__BB4_44:
	and.b32  	%r56, %r42, 1;
	setp.eq.b32 	%p26, %r56, 1;
	not.pred 	%p27, %p26;
	@%p27 bra 	$L__BB4_59;
	shl.b32 	%r57, %r74, 7;
	add.s32 	%r41, %r57, %r4;
	setp.ge.s32 	%p28, %r41, %r2;
	@%p28 bra 	$L__BB4_59;
	mul.wide.s32 	%rd56, %r41, 4;
	add.s64 	%rd57, %rd13, %rd56;
	ld.global.f32 	%f29, [%rd57];
	cvt.f64.f32 	%fd43, %f29;
	add.f64 	%fd44, %fd43, %fd43;
	fma.rn.f64 	%fd45, %fd44, 0d3E00000000000000, 0dBFF0000000000000;
	cvt.rn.f32.f64 	%f30, %fd45;
	add.s64 	%rd58, %rd14, %rd56;
	st.global.f32 	[%rd58], %f30;
	bra.uni 	$L__BB4_59;
$L__BB4_47:
	setp.lt.s32 	%p29, %r42, 1;
	@%p29 bra 	$L__BB4_59;
	and.b32  	%r12, %r42, 7;
	setp.lt.u32 	%p30, %r42, 8;
	mov.b32 	%r72, 0;
	@%p30 bra 	$L__BB4_51;
	and.b32  	%r72, %r42, 2147483640;
	neg.s32 	%r69, %r72;
	mul.wide.u32 	%rd59, %r4, 4;
	add.s64 	%rd77, %rd33, %rd59;
	add.s32 	%r68, %r4, 128;
$L__BB4_50:
	.pragma "nounroll";
	mul.wide.s32 	%rd60, %r68, 4;
	add.s64 	%rd61, %rd33, %rd60;
	add.s64 	%rd62, %rd3, %rd77;
	ld.global.f32 	%f31, [%rd62];
	cvt.f64.f32 	%fd46, %f31;
	add.f64 	%fd47, %fd46, %fd46;
	fma.rn.f64 	%fd48, %fd47, 0d3E00000000000000, 0dBFF0000000000000;
	cvt.rn.f32.f64 	%f32, %fd48;
	add.s64 	%rd63, %rd1, %rd77;
	st.global.f32 	[%rd63], %f32;
	add.s64 	%rd64, %rd3, %rd61;
	ld.global.f32 	%f33, [%rd64];
	cvt.f64.f32 	%fd49, %f33;
	add.f64 	%fd50, %fd49, %fd49;
	fma.rn.f64 	%fd51, %fd50, 0d3E00000000000000, 0dBFF0000000000000;
	cvt.rn.f32.f64 	%f34, %fd51;
	add.s64 	%rd65, %rd1, %rd61;
	st.global.f32 	[%rd65], %f34;
	ld.global.f32 	%f35, [%rd64+512];
	cvt.f64.f32 	%fd52, %f35;
	add.f64 	%fd53, %fd52, %fd52;
	fma.rn.f64 	%fd54, %fd53, 0d3E00000000000000, 0dBFF0000000000000;
	cvt.rn.f32.f64 	%f36, %fd54;
	st.global.f32 	[%rd65+512], %f36;
	ld.global.f32 	%f37, [%rd64+1024];
	cvt.f64.f32 	%fd55, %f37;
	add.f64 	%fd56, %fd55, %fd55;
	fma.rn.f64 	%fd57, %fd56, 0d3E00000000000000, 0dBFF0000000000000;
	cvt.rn.f32.f64 	%f38, %fd57;
	st.global.f32 	[%rd65+1024], %f38;
	ld.global.f32 	%f39, [%rd64+1536];
	cvt.f64.f32 	%fd58, %f39;
	add.f64 	%fd59, %fd58, %fd58;
	fma.rn.f64 	%fd60, %fd59, 0d3E00000000000000, 0dBFF0000000000000;
	cvt.rn.f32.f64 	%f40, %fd60;
	st.global.f32 	[%rd65+1536], %f40;
	ld.global.f32 	%f41, [%rd64+2048];
	cvt.f64.f32 	%fd61, %f41;
	add.f64 	%fd62, %fd61, %fd61;
	fma.rn.f64 	%fd63, %fd62, 0d3E00000000000000, 0dBFF0000000000000;
	cvt.rn.f32.f64 	%f42, %fd63;
	st.global.f32 	[%rd65+2048], %f42;
	ld.global.f32 	%f43, [%rd64+2560];
	cvt.f64.f32 	%fd64, %f43;
	add.f64 	%fd65, %fd64, %fd64;
	fma.rn.f64 	%fd66, %fd65, 0d3E00000000000000, 0dBFF0000000000000;
	cvt.rn.f32.f64 	%f44, %fd66;
	st.global.f32 	[%rd65+2560], %f44;
	ld.global.f32 	%f45, [%rd64+3072];
	cvt.f64.f32 	%fd67, %f45;
	add.f64 	%fd68, %fd67, %fd67;
	fma.rn.f64 	%fd69, %fd68, 0d3E00000000000000, 0dBFF0000000000000;
	cvt.rn.f32.f64 	%f46, %fd69;
	st.global.f32 	[%rd65+3072], %f46;
	add.s32 	%r69, %r69, 8;
	add.s64 	%rd77, %rd77, 4096;
	add.s32 	%r68, %r68, 1024;
	setp.eq.s32 	%p31, %r69, 0;
	@%p31 bra 	$L__BB4_51;
	bra.uni 	$L__BB4_50;
$L__BB4_51:
	setp.eq.s32 	%p32, %r12, 0;
	@%p32 bra 	$L__BB4_59;
	and.b32  	%r24, %r42, 3;
	setp.lt.u32 	%p33, %r12, 4;
	@%p33 bra 	$L__BB4_54;
	shl.b32 	%r59, %r72, 7;
	add.s32 	%r60, %r59, %r4;
	mul.wide.s32 	%rd66, %r60, 4;
	add.s64 	%rd67, %rd13, %rd66;
	ld.global.f32 	%f47, [%rd67];
	cvt.f64.f32 	%fd70, %f47;
	add.f64 	%fd71, %fd70, %fd70;
	fma.rn.f64 	%fd72, %fd71, 0d3E00000000000000, 0dBFF0000000000000;
	cvt.rn.f32.f64 	%f48, %fd72;
	add.s64 	%rd68, %rd14, %rd66;
	st.global.f32 	[%rd68], %f48;
	ld.global.f32 	%f49, [%rd67+512];
	cvt.f64.f32 	%fd73, %f49;
	add.f64 	%fd74, %fd73, %fd73;
	fma.rn.f64 	%fd75, %fd74, 0d3E00000000000000, 0dBFF0000000000000;
	cvt.rn.f32.f64 	%f50, %fd75;
	st.global.f32 	[%rd68+512], %f50;
	ld.global.f32 	%f51, [%rd67+1024];
	cvt.f64.f32 	%fd76, %f51;
	add.f64 	%fd77, %fd76, %fd76;
	fma.rn.f64 	%fd78, %fd77, 0d3E00000000000000, 0dBFF0000000000000;
	cvt.rn.f32.f64 	%f52, %fd78;
	st.global.f32 	[%rd68+1024], %f52;
	ld.global.f32 	%f53, [%rd67+1536];
	cvt.f64.f32 	%fd79, %f53;
	add.f64 	%fd80, %fd79, %fd79;
	fma.rn.f64 	%fd81, %fd80, 0d3E00000000000000, 0dBFF0000000000000;
	cvt.rn.f32.f64 	%f54, %fd81;
	st.global.f32 	[%rd68+1536], %f54;
	add.s32 	%r72, %r72, 4;
$L__BB4_54:
	setp.eq.s32 	%p34, %r24, 0;
	@%p34 bra 	$L__BB4_59;
	setp.eq.s32 	%p35, %r24, 1;
	@%p35 bra 	$L__BB4_57;
	shl.b32 	%r61, %r72, 7;
	add.s32 	%r62, %r61, %r4;
	mul.wide.s32 	%rd69, %r62, 4;
	add.s64 	%rd70, %rd13, %rd69;
	ld.global.f32 	%f55, [%rd70];
	cvt.f64.f32 	%fd82, %f55;
	add.f64 	%fd83, %fd82, %fd82;
	fma.rn.f64 	%fd84, %fd83, 0d3E00000000000000, 0dBFF0000000000000;
	cvt.rn.f32.f64 	%f56, %fd84;
	add.s64 	%rd71, %rd14, %rd69;
	st.global.f32 	[%rd71], %f56;
	ld.global.f32 	%f57, [%rd70+512];
	cvt.f64.f32 	%fd85, %f57;
	add.f64 	%fd86, %fd85, %fd85;
	fma.rn.f64 	%fd87, %fd86, 0d3E00000000000000, 0dBFF0000000000000;
	cvt.rn.f32.f64 	%f58, %fd87;
	st.global.f32 	[%rd71+512], %f58;
	add.s32 	%r72, %r72, 2;
$L__BB4_57:
	and.b32  	%r63, %r42, 1;
	setp.eq.b32 	%p36, %r63, 1;
	not.pred 	%p37, %p36;
	@%p37 bra 	$L__BB4_59;
	shl.b32 	%r64, %r72, 7;
	add.s32 	%r65, %r64, %r4;
	mul.wide.s32 	%rd72, %r65, 4;
	add.s64 	%rd73, %rd13, %rd72;
	ld.global.f32 	%f59, [%rd73];
	cvt.f64.f32 	%fd88, %f59;
	add.f64 	%fd89, %fd88, %fd88;
	fma.rn.f64 	%fd90, %fd89, 0d3E00000000000000, 0dBFF0000000000000;
	cvt.rn.f32.f64 	%f60, %fd90;
	add.s64 	%rd74, %rd14, %rd72;
	st.global.f32 	[%rd74], %f60;
$L__BB4_59:
	ret;

}


// ===== COMPILED SASS (sm_100) =====

	.target	sm_100

	.elftype	@"ET_EXEC"


//--------------------- .note.nv.tkinfo           --------------------------
	.section	.note.nv.tkinfo,"",@"SHT_NOTE"
	.sectionflags	@"SHF_NOTE_NV_TKINFO"
	.tkinfo
        /*0018*/ 	.word	0x00000002
        /*0030*/ 	.string	""
        /*0030*/ 	.string	"ptxas"
        /*0030*/ 	.string	"Cuda compilation tools, release 13.0, V13.0.88"
        /*0030*/ 	.string	"Build cuda_13.0.r13.0/compiler.36424714_0"
        /*0030*/ 	.string	"-arch sm_100 -m 64 "



//--------------------- .note.nv.cuinfo           --------------------------
	.section	.note.nv.cuinfo,"",@"SHT_NOTE"
	.sectionflags	@"SHF_NOTE_NV_CUINFO"
        /*0018*/ 	.short	0x0002
        /*001a*/ 	.short	0x0064
        /*001c*/ 	.short	0x0082
	.zero		2


//--------------------- .nv.info                  --------------------------
	.section	.nv.info,"",@"SHT_CUDA_INFO"
	.align	4


	//----- nvinfo : EIATTR_REGCOUNT
	.align		4
        /*0000*/ 	.byte	0x04, 0x2f
        /*0002*/ 	.short	(.L_45 - .L_44)
	.align		4
.L_44:
        /*0004*/ 	.word	index@(_Z14jacobiOnDevicePfS_S_S_if)
        /*0008*/ 	.word	0x00000020


	//----- nvinfo : EIATTR_FRAME_SIZE
	.align		4
.L_45:
        /*000c*/ 	.byte	0x04, 0x11
        /*000e*/ 	.short	(.L_47 - .L_46)
	.align		4
.L_46:
        /*0010*/ 	.word	index@($__internal_0_$__cuda_sm3x_div_rn_noftz_f32_slowpath)
        /*0014*/ 	.word	0x00000000


	//----- nvinfo : EIATTR_FRAME_SIZE
	.align		4
.L_47:
        /*0018*/ 	.byte	0x04, 0x11
        /*001a*/ 	.short	(.L_49 - .L_48)
	.align		4
.L_48:
        /*001c*/ 	.word	index@(_Z14jacobiOnDevicePfS_S_S_if)
        /*0020*/ 	.word	0x00000000


	//----- nvinfo : EIATTR_REGCOUNT
	.align		4
.L_49:
        /*0024*/ 	.byte	0x04, 0x2f
        /*0026*/ 	.short	(.L_51 - .L_50)
	.align		4
.L_50:
        /*0028*/ 	.word	index@(_ZN3cub18CUB_300001_SM_10006detail11EmptyKernelIvEEvv)
        /*002c*/ 	.word	0x00000004


	//----- nvinfo : EIATTR_FRAME_SIZE
	.align		4
.L_51:
        /*0030*/ 	.byte	0x04, 0x11
        /*0032*/ 	.short	(.L_53 - .L_52)
	.align		4
.L_52:
        /*0034*/ 	.word	index@(_ZN3cub18CUB_300001_SM_10006detail11EmptyKernelIvEEvv)
        /*0038*/ 	.word	0x00000000


	//----- nvinfo : EIATTR_REGCOUNT
	.align		4
.L_53:
        /*003c*/ 	.byte	0x04, 0x2f
        /*003e*/ 	.short	(.L_55 - .L_54)
	.align		4
.L_54:
        /*0040*/ 	.word	index@(_ZN3cub18CUB_300001_SM_10006detail8for_each13static_kernelINS2_12policy_hub_t12policy_500_tEmN6thrust24THRUST_300001_SM_1000_NS8cuda_cub20__uninitialized_fill7functorINS7_10device_ptrIfEEfEEEEvT0_T1_)
        /*0044*/ 	.word	0x00000008


	//----- nvinfo : EIATTR_FRAME_SIZE
	.align		4
.L_55:
        /*0048*/ 	.byte	0x04, 0x11
        /*004a*/ 	.short	(.L_57 - .L_56)
	.align		4
.L_56:
        /*004c*/ 	.word	index@(_ZN3cub18CUB_300001_SM_10006detail8for_each13static_kernelINS2_12policy_hub_t12policy_500_tEmN6thrust24THRUST_300001_SM_1000_NS8cuda_cub20__uninitialized_fill7functorINS7_10device_ptrIfEEfEEEEvT0_T1_)
        /*0050*/ 	.word	0x00000000


	//----- nvinfo : EIATTR_REGCOUNT
	.align		4
.L_57:
        /*0054*/ 	.byte	0x04, 0x2f
        /*0056*/ 	.short	(.L_59 - .L_58)
	.align		4
.L_58:
        /*0058*/ 	.word	index@(_ZN3cub18CUB_300001_SM_10006detail9transform16transform_kernelINS2_10policy_hubILb1EN4cuda3std3__45tupleIJN6thrust24THRUST_300001_SM_1000_NS6detail15normal_iteratorINSA_10device_ptrIfEEEESF_EEEE10policy1000Ei13saxpy_functorSF_JPfSK_EEEvT0_iT1_T2_DpNS2_10kernel_argIT3_EE)
        /*005c*/ 	.word	0x0000001f


	//----- nvinfo : EIATTR_FRAME_SIZE
	.align		4
.L_59:
        /*0060*/ 	.byte	0x04, 0x11
        /*0062*/ 	.short	(.L_61 - .L_60)
	.align		4
.L_60:
        /*0064*/ 	.word	index@(_ZN3cub18CUB_300001_SM_10006detail9transform16transform_kernelINS2_10policy_hubILb1EN4cuda3std3__45tupleIJN6thrust24THRUST_300001_SM_1000_NS6detail15normal_iteratorINSA_10device_ptrIfEEEESF_EEEE10policy1000Ei13saxpy_functorSF_JPfSK_EEEvT0_iT1_T2_DpNS2_10kernel_argIT3_EE)
        /*0068*/ 	.word	0x00000000


	//----- nvinfo : EIATTR_REGCOUNT
	.align		4
.L_61:
        /*006c*/ 	.byte	0x04, 0x2f
        /*006e*/ 	.short	(.L_63 - .L_62)
	.align		4
.L_62:
        /*0070*/ 	.word	index@(_ZN3cub18CUB_300001_SM_10006detail9transform16transform_kernelINS2_10policy_hubILb1EN4cuda3std3__45tupleIJN6thrust24THRUST_300001_SM_1000_NS6detail15normal_iteratorINSA_10device_ptrIfEEEESF_EEEE10policy1000El13saxpy_functorSF_JPfSK_EEEvT0_iT1_T2_DpNS2_10kernel_argIT3_EE)
        /*0074*/ 	.word	0x00000020


	//----- nvinfo : EIATTR_FRAME_SIZE
	.align		4
.L_63:
        /*0078*/ 	.byte	0x04, 0x11
        /*007a*/ 	.short	(.L_65 - .L_64)
	.align		4
.L_64:
        /*007c*/ 	.word	index@(_ZN3cub18CUB_300001_SM_10006detail9transform16transform_kernelINS2_10policy_hubILb1EN4cuda3std3__45tupleIJN6thrust24THRUST_300001_SM_1000_NS6detail15normal_iteratorINSA_10device_ptrIfEEEESF_EEEE10policy1000El13saxpy_functorSF_JPfSK_EEEvT0_iT1_T2_DpNS2_10kernel_argIT3_EE)
        /*0080*/ 	.word	0x00000000


	//----- nvinfo : EIATTR_MIN_STACK_SIZE
	.align		4
.L_65:
        /*0084*/ 	.byte	0x04, 0x12
        /*0086*/ 	.short	(.L_67 - .L_66)
	.align		4
.L_66:
        /*0088*/ 	.word	index@(_ZN3cub18CUB_300001_SM_10006detail9transform16transform_kernelINS2_10policy_hubILb1EN4cuda3std3__45tupleIJN6thrust24THRUST_300001_SM_1000_NS6detail15normal_iteratorINSA_10device_ptrIfEEEESF_EEEE10policy1000El13saxpy_functorSF_JPfSK_EEEvT0_iT1_T2_DpNS2_10kernel_argIT3_EE)
        /*008c*/ 	.word	0x00000000


	//----- nvinfo : EIATTR_MIN_STACK_SIZE
	.align		4
.L_67:
        /*0090*/ 	.byte	0x04, 0x12
        /*0092*/ 	.short	(.L_69 - .L_68)
	.align		4
.L_68:
        /*0094*/ 	.word	index@(_ZN3cub18CUB_300001_SM_10006detail9transform16transform_kernelINS2_10policy_hubILb1EN4cuda3std3__45tupleIJN6thrust24THRUST_300001_SM_1000_NS6detail15normal_iteratorINSA_10device_ptrIfEEEESF_EEEE10policy1000Ei13saxpy_functorSF_JPfSK_EEEvT0_iT1_T2_DpNS2_10kernel_argIT3_EE)
        /*0098*/ 	.word	0x00000000


	//----- nvinfo : EIATTR_MIN_STACK_SIZE
	.align		4
.L_69:
        /*009c*/ 	.byte	0x04, 0x12
        /*009e*/ 	.short	(.L_71 - .L_70)
	.align		4
.L_70:
        /*00a0*/ 	.word	index@(_ZN3cub18CUB_300001_SM_10006detail8for_each13static_kernelINS2_12policy_hub_t12policy_500_tEmN6thrust24THRUST_300001_SM_1000_NS8cuda_cub20__uninitialized_fill7functorINS7_10device_ptrIfEEfEEEEvT0_T1_)
        /*00a4*/ 	.word	0x00000000


	//----- nvinfo : EIATTR_MIN_STACK_SIZE
	.align		4
.L_71:
        /*00a8*/ 	.byte	0x04, 0x12
        /*00aa*/ 	.short	(.L_73 - .L_72)
	.align		4
.L_72:
        /*00ac*/ 	.word	index@(_ZN3cub18CUB_300001_SM_10006detail11EmptyKernelIvEEvv)
        /*00b0*/ 	.word	0x00000000


	//----- nvinfo : EIATTR_MIN_STACK_SIZE
	.align		4
.L_73:
        /*00b4*/ 	.byte	0x04, 0x12
        /*00b6*/ 	.short	(.L_75 - .L_74)
	.align		4
.L_74:
        /*00b8*/ 	.word	index@(_Z14jacobiOnDevicePfS_S_S_if)
        /*00bc*/ 	.word	0x00000000
.L_75:


//--------------------- .nv.compat                --------------------------
	.section	.nv.compat,"",@"SHT_CUDA_COMPAT_INFO"
	.align	4
        /*0000*/ 	.byte	0x02, 0x09, 0x00, 0x00, 0x02, 0x02, 0x01, 0x00, 0x02, 0x05, 0x05, 0x00, 0x03, 0x07, 0x01, 0x01
        /*0010*/ 	.byte	0x02, 0x03, 0x00, 0x00, 0x02, 0x06, 0x01, 0x00, 0x04, 0x0b, 0x08, 0x00, 0x01, 0x00, 0x00, 0x00
        /*0020*/ 	.byte	0x00, 0x00, 0x00, 0x00


//--------------------- .nv.info._ZN3cub18CUB_300001_SM_10006detail9transform16transform_kernelINS2_10policy_hubILb1EN4cuda3std3__45tupleIJN6thrust24THRUST_300001_SM_1000_NS6detail15normal_iteratorINSA_10device_ptrIfEEEESF_EEEE10policy1000El13saxpy_functorSF_JPfSK_EEEvT0_iT1_T2_DpNS2_10kernel_argIT3_EE --------------------------
	.section	.nv.info._ZN3cub18CUB_300001_SM_10006detail9transform16transform_kernelINS2_10policy_hubILb1EN4cuda3std3__45tupleIJN6thrust24THRUST_300001_SM_1000_NS6detail15normal_iteratorINSA_10device_ptrIfEEEESF_EEEE10policy1000El13saxpy_functorSF_JPfSK_EEEvT0_iT1_T2_DpNS2_10kernel_argIT3_EE,"",@"SHT_CUDA_INFO"
	.sectionflags	@""
	.align	4


	//----- nvinfo : EIATTR_CUDA_API_VERSION
	.align		4
        /*0000*/ 	.byte	0x04, 0x37
        /*0002*/ 	.short	(.L_77 - .L_76)
.L_76:
        /*0004*/ 	.word	0x00000082


	//----- nvinfo : EIATTR_KPARAM_INFO
	.align		4
.L_77:
        /*0008*/ 	.byte	0x04, 0x17
        /*000a*/ 	.short	(.L_79 - .L_78)
.L_78:
        /*000c*/ 	.word	0x00000000
        /*0010*/ 	.short	0x0005
        /*0012*/ 	.short	0x0028
        /*0014*/ 	.byte	0x00, 0xf0, 0x41, 0x00


	//----- nvinfo : EIATTR_KPARAM_INFO
	.align		4
.L_79:
        /*0018*/ 	.byte	0x04, 0x17
        /*001a*/ 	.short	(.L_81 - .L_80)
.L_80:
        /*001c*/ 	.word	0x00000000
        /*0020*/ 	.short	0x0004
        /*0022*/ 	.short	0x0018
        /*0024*/ 	.byte	0x00, 0xf0, 0x41, 0x00


	//----- nvinfo : EIATTR_KPARAM_INFO
	.align		4
.L_81:
        /*0028*/ 	.byte	0x04, 0x17
        /*002a*/ 	.short	(.L_83 - .L_82)
.L_82:
        /*002c*/ 	.word	0x00000000
        /*0030*/ 	.short	0x0003
        /*0032*/ 	.short	0x0010
        /*0034*/ 	.byte	0x00, 0xf0, 0x21, 0x00


	//----- nvinfo : EIATTR_KPARAM_INFO
	.align		4
.L_83:
        /*0038*/ 	.byte	0x04, 0x17
        /*003a*/ 	.short	(.L_85 - .L_84)
.L_84:
        /*003c*/ 	.word	0x00000000
        /*0040*/ 	.short	0x0002
        /*0042*/ 	.short	0x000c
        /*0044*/ 	.byte	0x00, 0xf0, 0x11, 0x00


	//----- nvinfo : EIATTR_KPARAM_INFO
	.align		4
.L_85:
        /*0048*/ 	.byte	0x04, 0x17
        /*004a*/ 	.short	(.L_87 - .L_86)
.L_86:
        /*004c*/ 	.word	0x00000000
        /*0050*/ 	.short	0x0001
        /*0052*/ 	.short	0x0008
        /*0054*/ 	.byte	0x00, 0xf0, 0x11, 0x00


	//----- nvinfo : EIATTR_KPARAM_INFO
	.align		4
.L_87:
        /*0058*/ 	.byte	0x04, 0x17
        /*005a*/ 	.short	(.L_89 - .L_88)
.L_88:
        /*005c*/ 	.word	0x00000000
        /*0060*/ 	.short	0x0000
        /*0062*/ 	.short	0x0000
        /*0064*/ 	.byte	0x00, 0xf0, 0x21, 0x00


	//----- nvinfo : EIATTR_SPARSE_MMA_MASK
	.align		4
.L_89:
        /*0068*/ 	.byte	0x03, 0x50
        /*006a*/ 	.short	0x0000


	//----- nvinfo : EIATTR_MAXREG_COUNT
	.align		4
        /*006c*/ 	.byte	0x03, 0x1b
        /*006e*/ 	.short	0x00ff


	//----- nvinfo : EIATTR_MERCURY_ISA_VERSION
	.align		4
        /*0070*/ 	.byte	0x03, 0x5f
        /*0072*/ 	.short	0x0101


	//----- nvinfo : EIATTR_VRC_CTA_INIT_COUNT
	.align		4
        /*0074*/ 	.byte	0x02, 0x4a
	.zero		1
	.zero		1


	//----- nvinfo : EIATTR_EXIT_INSTR_OFFSETS
	.align		4
        /*0078*/ 	.byte	0x04, 0x1c
        /*007a*/ 	.short	(.L_91 - .L_90)


	//   ....[0]....
.L_90:
        /*007c*/ 	.word	0x00000390


	//   ....[1]....
        /*0080*/ 	.word	0x00000f00


	//   ....[2]....
        /*0084*/ 	.word	0x00001270


	//   ....[3]....
        /*0088*/ 	.word	0x00001450


	//   ....[4]....
        /*008c*/ 	.word	0x00001480


	//   ....[5]....
        /*0090*/ 	.word	0x00001530


	//   ....[6]....
        /*0094*/ 	.word	0x00001550


	//   ....[7]....
        /*0098*/ 	.word	0x00001a00


	//   ....[8]....
        /*009c*/ 	.word	0x00001c30


	//   ....[9]....
        /*00a0*/ 	.word	0x00001da0


	//   ....[10]....
        /*00a4*/ 	.word	0x00001e60


	//----- nvinfo : EIATTR_MAX_THREADS
	.align		4
.L_91:
        /*00a8*/ 	.byte	0x04, 0x05
        /*00aa*/ 	.short	(.L_93 - .L_92)
.L_92:
        /*00ac*/ 	.word	0x00000080
        /*00b0*/ 	.word	0x00000001
        /*00b4*/ 	.word	0x00000001


	//----- nvinfo : EIATTR_CRS_STACK_SIZE
	.align		4
.L_93:
        /*00b8*/ 	.byte	0x04, 0x1e
        /*00ba*/ 	.short	(.L_95 - .L_94)
.L_94:
        /*00bc*/ 	.word	0x00000000


	//----- nvinfo : EIATTR_CBANK_PARAM_SIZE
	.align		4
.L_95:
        /*00c0*/ 	.byte	0x03, 0x19
        /*00c2*/ 	.short	0x0038


	//----- nvinfo : EIATTR_PARAM_CBANK
	.align		4
        /*00c4*/ 	.byte	0x04, 0x0a
        /*00c6*/ 	.short	(.L_97 - .L_96)
	.align		4
.L_96:
        /*00c8*/ 	.word	index@(.nv.constant0._ZN3cub18CUB_300001_SM_10006detail9transform16transform_kernelINS2_10policy_hubILb1EN4cuda3std3__45tupleIJN6thrust24THRUST_300001_SM_1000_NS6detail15normal_iteratorINSA_10device_ptrIfEEEESF_EEEE10policy1000El13saxpy_functorSF_JPfSK_EEEvT0_iT1_T2_DpNS2_10kernel_argIT3_EE)
        /*00cc*/ 	.short	0x0380
        /*00ce*/ 	.short	0x0038


	//----- nvinfo : EIATTR_SW_WAR
	.align		4
.L_97:
        /*00d0*/ 	.byte	0x04, 0x36
        /*00d2*/ 	.short	(.L_99 - .L_98)
.L_98:
        /*00d4*/ 	.word	0x00000008
.L_99:


//--------------------- .nv.info._ZN3cub18CUB_300001_SM_10006detail9transform16transform_kernelINS2_10policy_hubILb1EN4cuda3std3__45tupleIJN6thrust24THRUST_300001_SM_1000_NS6detail15normal_iteratorINSA_10device_ptrIfEEEESF_EEEE10policy1000Ei13saxpy_functorSF_JPfSK_EEEvT0_iT1_T2_DpNS2_10kernel_argIT3_EE --------------------------
	.section	.nv.info._ZN3cub18CUB_300001_SM_10006detail9transform16transform_kernelINS2_10policy_hubILb1EN4cuda3std3__45tupleIJN6thrust24THRUST_300001_SM_1000_NS6detail15normal_iteratorINSA_10device_ptrIfEEEESF_EEEE10policy1000Ei13saxpy_functorSF_JPfSK_EEEvT0_iT1_T2_DpNS2_10kernel_argIT3_EE,"",@"SHT_CUDA_INFO"
	.sectionflags	@""
	.align	4


	//----- nvinfo : EIATTR_CUDA_API_VERSION
	.align		4
        /*0000*/ 	.byte	0x04, 0x37
        /*0002*/ 	.short	(.L_101 - .L_100)
.L_100:
        /*0004*/ 	.word	0x00000082


	//----- nvinfo : EIATTR_KPARAM_INFO
	.align		4
.L_101:
        /*0008*/ 	.byte	0x04, 0x17
        /*000a*/ 	.short	(.L_103 - .L_102)
.L_102:
        /*000c*/ 	.word	0x00000000
        /*0010*/ 	.short	0x0005
        /*0012*/ 	.short	0x0028
        /*0014*/ 	.byte	0x00, 0xf0, 0x41, 0x00


	//----- nvinfo : EIATTR_KPARAM_INFO
	.align		4
.L_103:
        /*0018*/ 	.byte	0x04, 0x17
        /*001a*/ 	.short	(.L_105 - .L_104)
.L_104:
        /*001c*/ 	.word	0x00000000
        /*0020*/ 	.short	0x0004
        /*0022*/ 	.short	0x0018
        /*0024*/ 	.byte	0x00, 0xf0, 0x41, 0x00


	//----- nvinfo : EIATTR_KPARAM_INFO
	.align		4
.L_105:
        /*0028*/ 	.byte	0x04, 0x17
        /*002a*/ 	.short	(.L_107 - .L_106)
.L_106:
        /*002c*/ 	.word	0x00000000
        /*0030*/ 	.short	0x0003
        /*0032*/ 	.short	0x0010
        /*0034*/ 	.byte	0x00, 0xf0, 0x21, 0x00


	//----- nvinfo : EIATTR_KPARAM_INFO
	.align		4
.L_107:
        /*0038*/ 	.byte	0x04, 0x17
        /*003a*/ 	.short	(.L_109 - .L_108)
.L_108:
        /*003c*/ 	.word	0x00000000
        /*0040*/ 	.short	0x0002
        /*0042*/ 	.short	0x0008
        /*0044*/ 	.byte	0x00, 0xf0, 0x11, 0x00


	//----- nvinfo : EIATTR_KPARAM_INFO
	.align		4
.L_109:
        /*0048*/ 	.byte	0x04, 0x17
        /*004a*/ 	.short	(.L_111 - .L_110)
.L_110:
        /*004c*/ 	.word	0x00000000
        /*0050*/ 	.short	0x0001
        /*0052*/ 	.short	0x0004
        /*0054*/ 	.byte	0x00, 0xf0, 0x11, 0x00


	//----- nvinfo : EIATTR_KPARAM_INFO
	.align		4
.L_111:
        /*0058*/ 	.byte	0x04, 0x17
        /*005a*/ 	.short	(.L_113 - .L_112)
.L_112:
        /*005c*/ 	.word	0x00000000
        /*0060*/ 	.short	0x0000
        /*0062*/ 	.short	0x0000
        /*0064*/ 	.byte	0x00, 0xf0, 0x11, 0x00


	//----- nvinfo : EIATTR_SPARSE_MMA_MASK
	.align		4
.L_113:
        /*0068*/ 	.byte	0x03, 0x50
        /*006a*/ 	.short	0x0000


	//----- nvinfo : EIATTR_MAXREG_COUNT
	.align		4
        /*006c*/ 	.byte	0x03, 0x1b
        /*006e*/ 	.short	0x00ff


	//----- nvinfo : EIATTR_MERCURY_ISA_VERSION
	.align		4
        /*0070*/ 	.byte	0x03, 0x5f
        /*0072*/ 	.short	0x0101


	//----- nvinfo : EIATTR_VRC_CTA_INIT_COUNT
	.align		4
        /*0074*/ 	.byte	0x02, 0x4a
	.zero		1
	.zero		1


	//----- nvinfo : EIATTR_EXIT_INSTR_OFFSETS
	.align		4
        /*0078*/ 	.byte	0x04, 0x1c
        /*007a*/ 	.short	(.L_115 - .L_114)


	//   ....[0]....
.L_114:
        /*007c*/ 	.word	0x000002d0


	//   ....[1]....
        /*0080*/ 	.word	0x000007a0


	//   ....[2]....
        /*0084*/ 	.word	0x000009e0


	//   ....[3]....
        /*0088*/ 	.word	0x00000b50


	//   ....[4]....
        /*008c*/ 	.word	0x00000c10


	//   ....[5]....
        /*0090*/ 	.word	0x00000c30


	//   ....[6]....
        /*0094*/ 	.word	0x00001250


	//   ....[7]....
        /*0098*/ 	.word	0x000015c0


	//   ....[8]....
        /*009c*/ 	.word	0x000017a0


	//   ....[9]....
        /*00a0*/ 	.word	0x000017d0


	//   ....[10]....
        /*00a4*/ 	.word	0x00001880


	//----- nvinfo : EIATTR_MAX_THREADS
	.align		4
.L_115:
        /*00a8*/ 	.byte	0x04, 0x05
        /*00aa*/ 	.short	(.L_117 - .L_116)
.L_116:
        /*00ac*/ 	.word	0x00000080
        /*00b0*/ 	.word	0x00000001
        /*00b4*/ 	.word	0x00000001


	//----- nvinfo : EIATTR_CRS_STACK_SIZE
	.align		4
.L_117:
        /*00b8*/ 	.byte	0x04, 0x1e
        /*00ba*/ 	.short	(.L_119 - .L_118)
.L_118:
        /*00bc*/ 	.word	0x00000000


	//----- nvinfo : EIATTR_CBANK_PARAM_SIZE
	.align		4
.L_119:
        /*00c0*/ 	.byte	0x03, 0x19
        /*00c2*/ 	.short	0x0038


	//----- nvinfo : EIATTR_PARAM_CBANK
	.align		4
        /*00c4*/ 	.byte	0x04, 0x0a
        /*00c6*/ 	.short	(.L_121 - .L_120)
	.align		4
.L_120:
        /*00c8*/ 	.word	index@(.nv.constant0._ZN3cub18CUB_300001_SM_10006detail9transform16transform_kernelINS2_10policy_hubILb1EN4cuda3std3__45tupleIJN6thrust24THRUST_300001_SM_1000_NS6detail15normal_iteratorINSA_10device_ptrIfEEEESF_EEEE10policy1000Ei13saxpy_functorSF_JPfSK_EEEvT0_iT1_T2_DpNS2_10kernel_argIT3_EE)
        /*00cc*/ 	.short	0x0380
        /*00ce*/ 	.short	0x0038


	//----- nvinfo : EIATTR_SW_WAR
	.align		4
.L_121:
        /*00d0*/ 	.byte	0x04, 0x36
        /*00d2*/ 	.short	(.L_123 - .L_122)
.L_122:
        /*00d4*/ 	.word	0x00000008
.L_123:


//--------------------- .nv.info._ZN3cub18CUB_300001_SM_10006detail8for_each13static_kernelINS2_12policy_hub_t12policy_500_tEmN6thrust24THRUST_300001_SM_1000_NS8cuda_cub20__uninitialized_fill7functorINS7_10device_ptrIfEEfEEEEvT0_T1_ --------------------------
	.section	.nv.info._ZN3cub18CUB_300001_SM_10006detail8for_each13static_kernelINS2_12policy_hub_t12policy_500_tEmN6thrust24THRUST_300001_SM_1000_NS8cuda_cub20__uninitialized_fill7functorINS7_10device_ptrIfEEfEEEEvT0_T1_,"",@"SHT_CUDA_INFO"
	.sectionflags	@""
	.align	4


	//----- nvinfo : EIATTR_CUDA_API_VERSION
	.align		4
        /*0000*/ 	.byte	0x04, 0x37
        /*0002*/ 	.short	(.L_125 - .L_124)
.L_124:
        /*0004*/ 	.word	0x00000082


	//----- nvinfo : EIATTR_KPARAM_INFO
	.align		4
.L_125:
        /*0008*/ 	.byte	0x04, 0x17
        /*000a*/ 	.short	(.L_127 - .L_126)
.L_126:
        /*000c*/ 	.word	0x00000000
        /*0010*/ 	.short	0x0001
        /*0012*/ 	.short	0x0008
        /*0014*/ 	.byte	0x00, 0xf0, 0x41, 0x00


	//----- nvinfo : EIATTR_KPARAM_INFO
	.align		4
.L_127:
        /*0018*/ 	.byte	0x04, 0x17
        /*001a*/ 	.short	(.L_129 - .L_128)
.L_128:
        /*001c*/ 	.word	0x00000000
        /*0020*/ 	.short	0x0000
        /*0022*/ 	.short	0x0000
        /*0024*/ 	.byte	0x00, 0xf0, 0x21, 0x00


	//----- nvinfo : EIATTR_SPARSE_MMA_MASK
	.align		4
.L_129:
        /*0028*/ 	.byte	0x03, 0x50
        /*002a*/ 	.short	0x0000


	//----- nvinfo : EIATTR_MAXREG_COUNT
	.align		4
        /*002c*/ 	.byte	0x03, 0x1b
        /*002e*/ 	.short	0x00ff


	//----- nvinfo : EIATTR_MERCURY_ISA_VERSION
	.align		4
        /*0030*/ 	.byte	0x03, 0x5f
        /*0032*/ 	.short	0x0101


	//----- nvinfo : EIATTR_VRC_CTA_INIT_COUNT
	.align		4
        /*0034*/ 	.byte	0x02, 0x4a
	.zero		1
	.zero		1


	//----- nvinfo : EIATTR_EXIT_INSTR_OFFSETS
	.align		4
        /*0038*/ 	.byte	0x04, 0x1c
        /*003a*/ 	.short	(.L_131 - .L_130)


	//   ....[0]....
.L_130:
        /*003c*/ 	.word	0x00000130


	//   ....[1]....
        /*0040*/ 	.word	0x00000230


	//   ....[2]....
        /*0044*/ 	.word	0x00000260


	//----- nvinfo : EIATTR_MAX_THREADS
	.align		4
.L_131:
        /*0048*/ 	.byte	0x04, 0x05
        /*004a*/ 	.short	(.L_133 - .L_132)
.L_132:
        /*004c*/ 	.word	0x00000100
        /*0050*/ 	.word	0x00000001
        /*0054*/ 	.word	0x00000001


	//----- nvinfo : EIATTR_CBANK_PARAM_SIZE
	.align		4
.L_133:
        /*0058*/ 	.byte	0x03, 0x19
        /*005a*/ 	.short	0x0018


	//----- nvinfo : EIATTR_PARAM_CBANK
	.align		4
        /*005c*/ 	.byte	0x04, 0x0a
        /*005e*/ 	.short	(.L_135 - .L_134)
	.align		4
.L_134:
        /*0060*/ 	.word	index@(.nv.constant0._ZN3cub18CUB_300001_SM_10006detail8for_each13static_kernelINS2_12policy_hub_t12policy_500_tEmN6thrust24THRUST_300001_SM_1000_NS8cuda_cub20__uninitialized_fill7functorINS7_10device_ptrIfEEfEEEEvT0_T1_)
        /*0064*/ 	.short	0x0380
        /*0066*/ 	.short	0x0018


	//----- nvinfo : EIATTR_SW_WAR
	.align		4
.L_135:
        /*0068*/ 	.byte	0x04, 0x36
        /*006a*/ 	.short	(.L_137 - .L_136)
.L_136:
        /*006c*/ 	.word	0x00000008
.L_137:


//--------------------- .nv.info._ZN3cub18CUB_300001_SM_10006detail11EmptyKernelIvEEvv --------------------------
	.section	.nv.info._ZN3cub18CUB_300001_SM_10006detail11EmptyKernelIvEEvv,"",@"SHT_CUDA_INFO"
	.sectionflags	@""
	.align	4


	//----- nvinfo : EIATTR_CUDA_API_VERSION
	.align		4
        /*0000*/ 	.byte	0x04, 0x37
        /*0002*/ 	.short	(.L_139 - .L_138)
.L_138:
        /*0004*/ 	.word	0x00000082


	//----- nvinfo : EIATTR_SPARSE_MMA_MASK
	.align		4
.L_139:
        /*0008*/ 	.byte	0x03, 0x50
        /*000a*/ 	.short	0x0000


	//----- nvinfo : EIATTR_MAXREG_COUNT
	.align		4
        /*000c*/ 	.byte	0x03, 0x1b
        /*000e*/ 	.short	0x00ff


	//----- nvinfo : EIATTR_MERCURY_ISA_VERSION
	.align		4
        /*0010*/ 	.byte	0x03, 0x5f
        /*0012*/ 	.short	0x0101


	//----- nvinfo : EIATTR_VRC_CTA_INIT_COUNT
	.align		4
        /*0014*/ 	.byte	0x02, 0x4a
	.zero		1
	.zero		1


	//----- nvinfo : EIATTR_EXIT_INSTR_OFFSETS
	.align		4
        /*0018*/ 	.byte	0x04, 0x1c
        /*001a*/ 	.short	(.L_141 - .L_140)


	//   ....[0]....
.L_140:
        /*001c*/ 	.word	0x00000010


	//----- nvinfo : EIATTR_SW_WAR
	.align		4
.L_141:
        /*0020*/ 	.byte	0x04, 0x36
        /*0022*/ 	.short	(.L_143 - .L_142)
.L_142:
        /*0024*/ 	.word	0x00000008
.L_143:


//--------------------- .nv.info._Z14jacobiOnDevicePfS_S_S_if --------------------------
	.section	.nv.info._Z14jacobiOnDevicePfS_S_S_if,"",@"SHT_CUDA_INFO"
	.sectionflags	@""
	.align	4


	//----- nvinfo : EIATTR_CUDA_API_VERSION
	.align		4
        /*0000*/ 	.byte	0x04, 0x37
        /*0002*/ 	.short	(.L_145 - .L_144)
.L_144:
        /*0004*/ 	.word	0x00000082


	//----- nvinfo : EIATTR_KPARAM_INFO
	.align		4
.L_145:
        /*0008*/ 	.byte	0x04, 0x17
        /*000a*/ 	.short	(.L_147 - .L_146)
.L_146:
        /*000c*/ 	.word	0x00000000
        /*0010*/ 	.short	0x0005
        /*0012*/ 	.short	0x0024
        /*0014*/ 	.byte	0x00, 0xf0, 0x11, 0x00


	//----- nvinfo : EIATTR_KPARAM_INFO
	.align		4
.L_147:
        /*0018*/ 	.byte	0x04, 0x17
        /*001a*/ 	.short	(.L_149 - .L_148)
.L_148:
        /*001c*/ 	.word	0x00000000
        /*0020*/ 	.short	0x0004
        /*0022*/ 	.short	0x0020
        /*0024*/ 	.byte	0x00, 0xf0, 0x11, 0x00


	//----- nvinfo : EIATTR_KPARAM_INFO
	.align		4
.L_149:
        /*0028*/ 	.byte	0x04, 0x17
        /*002a*/ 	.short	(.L_151 - .L_150)
.L_150:
        /*002c*/ 	.word	0x00000000
        /*0030*/ 	.short	0x0003
        /*0032*/ 	.short	0x0018
        /*0034*/ 	.byte	0x00, 0xf5, 0x21, 0x00


	//----- nvinfo : EIATTR_KPARAM_INFO
	.align		4
.L_151:
        /*0038*/ 	.byte	0x04, 0x17
        /*003a*/ 	.short	(.L_153 - .L_152)
.L_152:
        /*003c*/ 	.word	0x00000000
        /*0040*/ 	.short	0x0002
        /*0042*/ 	.short	0x0010
        /*0044*/ 	.byte	0x00, 0xf5, 0x21, 0x00


	//----- nvinfo : EIATTR_KPARAM_INFO
	.align		4
.L_153:
        /*0048*/ 	.byte	0x04, 0x17
        /*004a*/ 	.short	(.L_155 - .L_154)
.L_154:
        /*004c*/ 	.word	0x00000000
        /*0050*/ 	.short	0x0001
        /*0052*/ 	.short	0x0008
        /*0054*/ 	.byte	0x00, 0xf5, 0x21, 0x00


	//----- nvinfo : EIATTR_KPARAM_INFO
	.align		4
.L_155:
        /*0058*/ 	.byte	0x04, 0x17
        /*005a*/ 	.short	(.L_157 - .L_156)
.L_156:
        /*005c*/ 	.word	0x00000000
        /*0060*/ 	.short	0x0000
        /*0062*/ 	.short	0x0000
        /*0064*/ 	.byte	0x00, 0xf5, 0x21, 0x00


	//----- nvinfo : EIATTR_SPARSE_MMA_MASK
	.align		4
.L_157:
        /*0068*/ 	.byte	0x03, 0x50
        /*006a*/ 	.short	0x0000


	//----- nvinfo : EIATTR_MAXREG_COUNT
	.align		4
        /*006c*/ 	.byte	0x03, 0x1b
        /*006e*/ 	.short	0x00ff


	//----- nvinfo : EIATTR_MERCURY_ISA_VERSION
	.align		4
        /*0070*/ 	.byte	0x03, 0x5f
        /*0072*/ 	.short	0x0101


	//----- nvinfo : EIATTR_VRC_CTA_INIT_COUNT
	.align		4
        /*0074*/ 	.byte	0x02, 0x4a
	.zero		1
	.zero		1


	//----- nvinfo : EIATTR_EXIT_INSTR_OFFSETS
	.align		4
        /*0078*/ 	.byte	0x04, 0x1c
        /*007a*/ 	.short	(.L_159 - .L_158)


	//   ....[0]....
.L_158:
        /*007c*/ 	.word	0x00000ca0


	//----- nvinfo : EIATTR_CRS_STACK_SIZE
	.align		4
.L_159:
        /*0080*/ 	.byte	0x04, 0x1e
        /*0082*/ 	.short	(.L_161 - .L_160)
.L_160:
        /*0084*/ 	.word	0x00000000


	//----- nvinfo : EIATTR_CBANK_PARAM_SIZE
	.align		4
.L_161:
        /*0088*/ 	.byte	0x03, 0x19
        /*008a*/ 	.short	0x0028


	//----- nvinfo : EIATTR_PARAM_CBANK
	.align		4
        /*008c*/ 	.byte	0x04, 0x0a
        /*008e*/ 	.short	(.L_163 - .L_162)
	.align		4
.L_162:
        /*0090*/ 	.word	index@(.nv.constant0._Z14jacobiOnDevicePfS_S_S_if)
        /*0094*/ 	.short	0x0380
        /*0096*/ 	.short	0x0028


	//----- nvinfo : EIATTR_SW_WAR
	.align		4
.L_163:
        /*0098*/ 	.byte	0x04, 0x36
        /*009a*/ 	.short	(.L_165 - .L_164)
.L_164:
        /*009c*/ 	.word	0x00000008
.L_165:


//--------------------- .nv.callgraph             --------------------------
	.section	.nv.callgraph,"",@"SHT_CUDA_CALLGRAPH"
	.align	4
	.sectionentsize	8
	.align		4
        /*0000*/ 	.word	0x00000000
	.align		4
        /*0004*/ 	.word	0xffffffff
	.align		4
        /*0008*/ 	.word	0x00000000
	.align		4
        /*000c*/ 	.word	0xfffffffe
	.align		4
        /*0010*/ 	.word	0x00000000
	.align		4
        /*0014*/ 	.word	0xfffffffd
	.align		4
        /*0018*/ 	.word	0x00000000
	.align		4
        /*001c*/ 	.word	0xfffffffc


//--------------------- .nv.constant4             --------------------------
	.section	.nv.constant4,"a",@progbits
	.align	8
	.align		8
.nv.constant4:
        /*0000*/ 	.dword	flag
	.align		8
        /*0008*/ 	.dword	_ZN34_INTERNAL_c92df079_4_k_cu_607af2c74cuda3std3__45__cpo5beginE
	.align		8
        /*0010*/ 	.dword	_ZN34_INTERNAL_c92df079_4_k_cu_607af2c74cuda3std3__45__cpo3endE
	.align		8
        /*0018*/ 	.dword	_ZN34_INTERNAL_c92df079_4_k_cu_607af2c74cuda3std3__45__cpo6cbeginE
	.align		8
        /*0020*/ 	.dword	_ZN34_INTERNAL_c92df079_4_k_cu_607af2c74cuda3std3__45__cpo4cendE
	.align		8
        /*0028*/ 	.dword	_ZN34_INTERNAL_c92df079_4_k_cu_607af2c74cuda3std3__45__cpo6rbeginE
	.align		8
        /*0030*/ 	.dword	_ZN34_INTERNAL_c92df079_4_k_cu_607af2c74cuda3std3__45__cpo4rendE
	.align		8
        /*0038*/ 	.dword	_ZN34_INTERNAL_c92df079_4_k_cu_607af2c74cuda3std3__45__cpo7crbeginE
	.align		8
        /*0040*/ 	.dword	_ZN34_INTERNAL_c92df079_4_k_cu_607af2c74cuda3std3__45__cpo5crendE
	.align		8
        /*0048*/ 	.dword	_ZN34_INTERNAL_c92df079_4_k_cu_607af2c74cuda3std3__436_GLOBAL__N__c92df079_4_k_cu_607af2c76ignoreE
	.align		8
        /*0050*/ 	.dword	_ZN34_INTERNAL_c92df079_4_k_cu_607af2c74cuda3std3__419piecewise_constructE
	.align		8
        /*0058*/ 	.dword	_ZN34_INTERNAL_c92df079_4_k_cu_607af2c74cuda3std3__48in_placeE
	.align		8
        /*0060*/ 	.dword	_ZN34_INTERNAL_c92df079_4_k_cu_607af2c74cuda3std3__420unreachable_sentinelE
	.align		8
        /*0068*/ 	.dword	_ZN34_INTERNAL_c92df079_4_k_cu_607af2c74cuda3std3__47nulloptE
	.align		8
        /*0070*/ 	.dword	_ZN34_INTERNAL_c92df079_4_k_cu_607af2c74cuda3std3__48unexpectE
	.align		8
        /*0078*/ 	.dword	_ZN34_INTERNAL_c92df079_4_k_cu_607af2c74cuda3std6ranges3__45__cpo4swapE
	.align		8
        /*0080*/ 	.dword	_ZN34_INTERNAL_c92df079_4_k_cu_607af2c74cuda3std6ranges3__45__cpo9iter_moveE
	.align		8
        /*0088*/ 	.dword	_ZN34_INTERNAL_c92df079_4_k_cu_607af2c74cuda3std6ranges3__45__cpo5beginE
	.align		8
        /*0090*/ 	.dword	_ZN34_INTERNAL_c92df079_4_k_cu_607af2c74cuda3std6ranges3__45__cpo3endE
	.align		8
        /*0098*/ 	.dword	_ZN34_INTERNAL_c92df079_4_k_cu_607af2c74cuda3std6ranges3__45__cpo6cbeginE
	.align		8
        /*00a0*/ 	.dword	_ZN34_INTERNAL_c92df079_4_k_cu_607af2c74cuda3std6ranges3__45__cpo4cendE
	.align		8
        /*00a8*/ 	.dword	_ZN34_INTERNAL_c92df079_4_k_cu_607af2c74cuda3std6ranges3__45__cpo7advanceE
	.align		8
        /*00b0*/ 	.dword	_ZN34_INTERNAL_c92df079_4_k_cu_607af2c74cuda3std6ranges3__45__cpo9iter_swapE
	.align		8
        /*00b8*/ 	.dword	_ZN34_INTERNAL_c92df079_4_k_cu_607af2c74cuda3std6ranges3__45__cpo4nextE
	.align		8
        /*00c0*/ 	.dword	_ZN34_INTERNAL_c92df079_4_k_cu_607af2c74cuda3std6ranges3__45__cpo4prevE
	.align		8
        /*00c8*/ 	.dword	_ZN34_INTERNAL_c92df079_4_k_cu_607af2c74cuda3std6ranges3__45__cpo4dataE
	.align		8
        /*00d0*/ 	.dword	_ZN34_INTERNAL_c92df079_4_k_cu_607af2c74cuda3std6ranges3__45__cpo5cdataE
	.align		8
        /*00d8*/ 	.dword	_ZN34_INTERNAL_c92df079_4_k_cu_607af2c74cuda3std6ranges3__45__cpo4sizeE
	.align		8
        /*00e0*/ 	.dword	_ZN34_INTERNAL_c92df079_4_k_cu_607af2c74cuda3std6ranges3__45__cpo5ssizeE
	.align		8
        /*00e8*/ 	.dword	_ZN34_INTERNAL_c92df079_4_k_cu_607af2c74cuda3std6ranges3__45__cpo8distanceE
	.align		8
        /*00f0*/ 	.dword	_ZN34_INTERNAL_c92df079_4_k_cu_607af2c76thrust24THRUST_300001_SM_1000_NS8cuda_cub3parE
	.align		8
        /*00f8*/ 	.dword	_ZN34_INTERNAL_c92df079_4_k_cu_607af2c76thrust24THRUST_300001_SM_1000_NS8cuda_cub10par_nosyncE
	.align		8
        /*0100*/ 	.dword	_ZN34_INTERNAL_c92df079_4_k_cu_607af2c76thrust24THRUST_300001_SM_1000_NS6system6detail10sequential3seqE
	.align		8
        /*0108*/ 	.dword	_ZN34_INTERNAL_c92df079_4_k_cu_607af2c76thrust24THRUST_300001_SM_1000_NS12placeholders2_1E
	.align		8
        /*0110*/ 	.dword	_ZN34_INTERNAL_c92df079_4_k_cu_607af2c76thrust24THRUST_300001_SM_1000_NS12placeholders2_2E
	.align		8
        /*0118*/ 	.dword	_ZN34_INTERNAL_c92df079_4_k_cu_607af2c76thrust24THRUST_300001_SM_1000_NS12placeholders2_3E
	.align		8
        /*0120*/ 	.dword	_ZN34_INTERNAL_c92df079_4_k_cu_607af2c76thrust24THRUST_300001_SM_1000_NS12placeholders2_4E
	.align		8
        /*0128*/ 	.dword	_ZN34_INTERNAL_c92df079_4_k_cu_607af2c76thrust24THRUST_300001_SM_1000_NS12placeholders2_5E
	.align		8
        /*0130*/ 	.dword	_ZN34_INTERNAL_c92df079_4_k_cu_607af2c76thrust24THRUST_300001_SM_1000_NS12placeholders2_6E
	.align		8
        /*0138*/ 	.dword	_ZN34_INTERNAL_c92df079_4_k_cu_607af2c76thrust24THRUST_300001_SM_1000_NS12placeholders2_7E
	.align		8
        /*0140*/ 	.dword	_ZN34_INTERNAL_c92df079_4_k_cu_607af2c76thrust24THRUST_300001_SM_1000_NS12placeholders2_8E
	.align		8
        /*0148*/ 	.dword	_ZN34_INTERNAL_c92df079_4_k_cu_607af2c76thrust24THRUST_300001_SM_1000_NS12placeholders2_9E
	.align		8
        /*0150*/ 	.dword	_ZN34_INTERNAL_c92df079_4_k_cu_607af2c76thrust24THRUST_300001_SM_1000_NS12placeholders3_10E
	.align		8
        /*0158*/ 	.dword	_ZN34_INTERNAL_c92df079_4_k_cu_607af2c76thrust24THRUST_300001_SM_1000_NS3seqE


//--------------------- .text._ZN3cub18CUB_300001_SM_10006detail9transform16transform_kernelINS2_10policy_hubILb1EN4cuda3std3__45tupleIJN6thrust24THRUST_300001_SM_1000_NS6detail15normal_iteratorINSA_10device_ptrIfEEEESF_EEEE10policy1000El13saxpy_functorSF_JPfSK_EEEvT0_iT1_T2_DpNS2_10kernel_argIT3_EE --------------------------
	.section	.text._ZN3cub18CUB_300001_SM_10006detail9transform16transform_kernelINS2_10policy_hubILb1EN4cuda3std3__45tupleIJN6thrust24THRUST_300001_SM_1000_NS6detail15normal_iteratorINSA_10device_ptrIfEEEESF_EEEE10policy1000El13saxpy_functorSF_JPfSK_EEEvT0_iT1_T2_DpNS2_10kernel_argIT3_EE,"ax",@progbits
	.align	128
        .global         _ZN3cub18CUB_300001_SM_10006detail9transform16transform_kernelINS2_10policy_hubILb1EN4cuda3std3__45tupleIJN6thrust24THRUST_300001_SM_1000_NS6detail15normal_iteratorINSA_10device_ptrIfEEEESF_EEEE10policy1000El13saxpy_functorSF_JPfSK_EEEvT0_iT1_T2_DpNS2_10kernel_argIT3_EE
        .type           _ZN3cub18CUB_300001_SM_10006detail9transform16transform_kernelINS2_10policy_hubILb1EN4cuda3std3__45tupleIJN6thrust24THRUST_300001_SM_1000_NS6detail15normal_iteratorINSA_10device_ptrIfEEEESF_EEEE10policy1000El13saxpy_functorSF_JPfSK_EEEvT0_iT1_T2_DpNS2_10kernel_argIT3_EE,@function
        .size           _ZN3cub18CUB_300001_SM_10006detail9transform16transform_kernelINS2_10policy_hubILb1EN4cuda3std3__45tupleIJN6thrust24THRUST_300001_SM_1000_NS6detail15normal_iteratorINSA_10device_ptrIfEEEESF_EEEE10policy1000El13saxpy_functorSF_JPfSK_EEEvT0_iT1_T2_DpNS2_10kernel_argIT3_EE,(.L_x_58 - _ZN3cub18CUB_300001_SM_10006detail9transform16transform_kernelINS2_10policy_hubILb1EN4cuda3std3__45tupleIJN6thrust24THRUST_300001_SM_1000_NS6detail15normal_iteratorINSA_10device_ptrIfEEEESF_EEEE10policy1000El13saxpy_functorSF_JPfSK_EEEvT0_iT1_T2_DpNS2_10kernel_argIT3_EE)
        .other          _ZN3cub18CUB_300001_SM_10006detail9transform16transform_kernelINS2_10policy_hubILb1EN4cuda3std3__45tupleIJN6thrust24THRUST_300001_SM_1000_NS6detail15normal_iteratorINSA_10device_ptrIfEEEESF_EEEE10policy1000El13saxpy_functorSF_JPfSK_EEEvT0_iT1_T2_DpNS2_10kernel_argIT3_EE,@"STO_CUDA_ENTRY STV_DEFAULT"
_ZN3cub18CUB_300001_SM_10006detail9transform16transform_kernelINS2_10policy_hubILb1EN4cuda3std3__45tupleIJN6thrust24THRUST_300001_SM_1000_NS6detail15normal_iteratorINSA_10device_ptrIfEEEESF_EEEE10policy1000El13saxpy_functorSF_JPfSK_EEEvT0_iT1_T2_DpNS2_10kernel_argIT3_EE:
.text._ZN3cub18CUB_300001_SM_10006detail9transform16transform_kernelINS2_10policy_hubILb1EN4cuda3std3__45tupleIJN6thrust24THRUST_300001_SM_1000_NS6detail15normal_iteratorINSA_10device_ptrIfEEEESF_EEEE10policy1000El13saxpy_functorSF_JPfSK_EEEvT0_iT1_T2_DpNS2_10kernel_argIT3_EE:
[----:B------:R-:W-:Y:S08]  /*0000*/  LDC R1, c[0x0][0x37c] ;  /* 0x0000df00ff017b82 */ /* 0x000ff00000000800 */
[----:B------:R-:W0:Y:S01]  /*0010*/  LDC R0, c[0x0][0x388] ;  /* 0x0000e200ff007b82 */ /* 0x000e220000000800 */
[----:B------:R-:W1:Y:S01]  /*0020*/  LDCU.64 UR6, c[0x0][0x380] ;  /* 0x00007000ff0677ac */ /* 0x000e620008000a00 */
[----:B------:R-:W2:Y:S01]  /*0030*/  S2R R2, SR_TID.X ;  /* 0x0000000000027919 */ /* 0x000ea20000002100 */
[----:B------:R-:W-:Y:S05]  /*0040*/  BSSY.RECONVERGENT B0, `(.L_x_0) ;  /* 0x0000029000007945 */ /* 0x000fea0003800200 */
[----:B------:R-:W3:Y:S01]  /*0050*/  S2UR UR4, SR_CTAID.X ;  /* 0x00000000000479c3 */ /* 0x000ee20000002500 */
[----:B0-----:R-:W-:-:S05]  /*0060*/  IMAD.SHL.U32 R6, R0, 0x80, RZ ;  /* 0x0000008000067824 */ /* 0x001fca00078e00ff */
[----:B------:R-:W-:Y:S01]  /*0070*/  SHF.R.S32.HI R3, RZ, 0x1f, R6 ;  /* 0x0000001fff037819 */ /* 0x000fe20000011406 */
[----:B---3--:R-:W-:-:S04]  /*0080*/  IMAD.WIDE.U32 R4, R6, UR4, RZ ;  /* 0x0000000406047c25 */ /* 0x008fc8000f8e00ff */
[----:B------:R-:W-:Y:S01]  /*0090*/  IMAD R7, R3, UR4, RZ ;  /* 0x0000000403077c24 */ /* 0x000fe2000f8e02ff */
[----:B-1----:R-:W-:Y:S01]  /*00a0*/  IADD3 R9, P1, PT, -R4, UR6, RZ ;  /* 0x0000000604097c10 */ /* 0x002fe2000ff3e1ff */
[----:B--2---:R-:W-:Y:S02]  /*00b0*/  IMAD.SHL.U32 R11, R2, 0x80, RZ ;  /* 0x00000080020b7824 */ /* 0x004fe400078e00ff */
[----:B------:R-:W-:Y:S01]  /*00c0*/  IMAD.IADD R7, R5, 0x1, R7 ;  /* 0x0000000105077824 */ /* 0x000fe200078e0207 */
[----:B------:R-:W-:-:S04]  /*00d0*/  ISETP.LT.U32.AND P0, PT, R9, R6, PT ;  /* 0x000000060900720c */ /* 0x000fc80003f01070 */
[----:B------:R-:W-:-:S04]  /*00e0*/  IADD3.X R8, PT, PT, ~R7, UR7, RZ, P1, !PT ;  /* 0x0000000707087c10 */ /* 0x000fc80008ffe5ff */
[----:B------:R-:W-:-:S04]  /*00f0*/  ISETP.LT.AND.EX P0, PT, R8, R3, PT, P0 ;  /* 0x000000030800720c */ /* 0x000fc80003f01300 */
[----:B------:R-:W-:-:S04]  /*0100*/  SEL R3, R9, R6, P0 ;  /* 0x0000000609037207 */ /* 0x000fc80000000000 */
[----:B------:R-:W-:-:S04]  /*0110*/  SHF.L.U32 R10, R3, 0x2, RZ ;  /* 0x00000002030a7819 */ /* 0x000fc800000006ff */
[----:B------:R-:W-:-:S13]  /*0120*/  ISETP.GE.AND P0, PT, R11, R10, PT ;  /* 0x0000000a0b00720c */ /* 0x000fda0003f06270 */
[----:B------:R-:W-:Y:S05]  /*0130*/  @P0 BRA `(.L_x_1) ;  /* 0x0000000000640947 */ /* 0x000fea0003800000 */
[----:B------:R-:W0:Y:S01]  /*0140*/  LDCU.64 UR4, c[0x0][0x398] ;  /* 0x00007300ff0477ac */ /* 0x000e220008000a00 */
[C---:B------:R-:W-:Y:S01]  /*0150*/  IMAD.SHL.U32 R12, R4.reuse, 0x4, RZ ;  /* 0x00000004040c7824 */ /* 0x040fe200078e00ff */
[----:B------:R-:W-:Y:S01]  /*0160*/  SHF.L.U64.HI R14, R4, 0x2, R7 ;  /* 0x00000002040e7819 */ /* 0x000fe20000010207 */
[----:B------:R-:W-:Y:S01]  /*0170*/  BSSY.RECONVERGENT B1, `(.L_x_2) ;  /* 0x000000b000017945 */ /* 0x000fe20003800200 */
[----:B------:R-:W-:Y:S02]  /*0180*/  IMAD.MOV.U32 R13, RZ, RZ, R11 ;  /* 0x000000ffff0d7224 */ /* 0x000fe400078e000b */
[----:B0-----:R-:W-:-:S04]  /*0190*/  IADD3 R8, P0, PT, R12, UR4, RZ ;  /* 0x000000040c087c10 */ /* 0x001fc8000ff1e0ff */
[----:B------:R-:W-:-:S03]  /*01a0*/  IADD3.X R9, PT, PT, R14, UR5, RZ, P0, !PT ;  /* 0x000000050e097c10 */ /* 0x000fc600087fe4ff */
[----:B------:R-:W-:-:S07]  /*01b0*/  IMAD.WIDE.U32 R8, R2, 0x80, R8 ;  /* 0x0000008002087825 */ /* 0x000fce00078e0008 */
.L_x_3:
[----:B------:R-:W-:Y:S01]  /*01c0*/  VIADD R13, R13, 0x4000 ;  /* 0x000040000d0d7836 */ /* 0x000fe20000000000 */
[----:B------:R0:W-:Y:S04]  /*01d0*/  CCTL.E.PF2 [R8] ;  /* 0x000000000800798f */ /* 0x0001e80000800100 */
[----:B------:R-:W-:Y:S02]  /*01e0*/  ISETP.GE.AND P0, PT, R13, R10, PT ;  /* 0x0000000a0d00720c */ /* 0x000fe40003f06270 */
[----:B0-----:R-:W-:-:S04]  /*01f0*/  IADD3 R8, P1, PT, R8, 0x4000, RZ ;  /* 0x0000400008087810 */ /* 0x001fc80007f3e0ff */
[----:B------:R-:W-:-:S07]  /*0200*/  IADD3.X R9, PT, PT, RZ, R9, RZ, P1, !PT ;  /* 0x00000009ff097210 */ /* 0x000fce0000ffe4ff */
[----:B------:R-:W-:Y:S05]  /*0210*/  @!P0 BRA `(.L_x_3) ;  /* 0xfffffffc00e88947 */ /* 0x000fea000383ffff */
[----:B------:R-:W-:Y:S05]  /*0220*/  BSYNC.RECONVERGENT B1 ;  /* 0x0000000000017941 */ /* 0x000fea0003800200 */
.L_x_2:
[----:B------:R-:W0:Y:S02]  /*0230*/  LDCU.64 UR4, c[0x0][0x3a8] ;  /* 0x00007500ff0477ac */ /* 0x000e240008000a00 */
[----:B0-----:R-:W-:-:S04]  /*0240*/  IADD3 R8, P0, PT, R12, UR4, RZ ;  /* 0x000000040c087c10 */ /* 0x001fc8000ff1e0ff */
[----:B------:R-:W-:-:S03]  /*0250*/  IADD3.X R9, PT, PT, R14, UR5, RZ, P0, !PT ;  /* 0x000000050e097c10 */ /* 0x000fc600087fe4ff */
[----:B------:R-:W-:-:S07]  /*0260*/  IMAD.WIDE.U32 R8, R2, 0x80, R8 ;  /* 0x0000008002087825 */ /* 0x000fce00078e0008 */
.L_x_4:
[----:B------:R-:W-:Y:S01]  /*0270*/  VIADD R11, R11, 0x4000 ;  /* 0x000040000b0b7836 */ /* 0x000fe20000000000 */
[----:B------:R0:W-:Y:S04]  /*0280*/  CCTL.E.PF2 [R8] ;  /* 0x000000000800798f */ /* 0x0001e80000800100 */
[----:B------:R-:W-:Y:S02]  /*0290*/  ISETP.GE.AND P0, PT, R11, R10, PT ;  /* 0x0000000a0b00720c */ /* 0x000fe40003f06270 */
[----:B0-----:R-:W-:-:S05]  /*02a0*/  IADD3 R8, P1, PT, R8, 0x4000, RZ ;  /* 0x0000400008087810 */ /* 0x001fca0007f3e0ff */
[----:B------:R-:W-:-:S06]  /*02b0*/  IMAD.X R9, RZ, RZ, R9, P1 ;  /* 0x000000ffff097224 */ /* 0x000fcc00008e0609 */
[----:B------:R-:W-:Y:S05]  /*02c0*/  @!P0 BRA `(.L_x_4) ;  /* 0xfffffffc00e88947 */ /* 0x000fea000383ffff */
.L_x_1:
[----:B------:R-:W-:Y:S05]  /*02d0*/  BSYNC.RECONVERGENT B0 ;  /* 0x0000000000007941 */ /* 0x000fea0003800200 */
.L_x_0:
[----:B------:R-:W0:Y:S01]  /*02e0*/  LDCU.128 UR8, c[0x0][0x390] ;  /* 0x00007200ff0877ac */ /* 0x000e220008000c00 */
[----:B------:R-:W-:Y:S01]  /*02f0*/  ISETP.NE.AND P0, PT, R6, R3, PT ;  /* 0x000000030600720c */ /* 0x000fe20003f05270 */
[C---:B------:R-:W-:Y:S01]  /*0300*/  IMAD.SHL.U32 R8, R4.reuse, 0x4, RZ ;  /* 0x0000000404087824 */ /* 0x040fe200078e00ff */
[----:B------:R-:W-:Y:S01]  /*0310*/  SHF.L.U64.HI R9, R4, 0x2, R7 ;  /* 0x0000000204097819 */ /* 0x000fe20000010207 */
[----:B------:R-:W1:Y:S03]  /*0320*/  LDCU.64 UR4, c[0x0][0x358] ;  /* 0x00006b00ff0477ac */ /* 0x000e660008000a00 */
[C---:B0-----:R-:W-:Y:S02]  /*0330*/  IADD3 R10, P2, PT, R8.reuse, UR10, RZ ;  /* 0x0000000a080a7c10 */ /* 0x041fe4000ff5e0ff */
[----:B------:R-:W-:Y:S02]  /*0340*/  IADD3 R12, P1, PT, R8, UR8, RZ ;  /* 0x00000008080c7c10 */ /* 0x000fe4000ff3e0ff */
[----:B------:R-:W-:-:S02]  /*0350*/  IADD3.X R11, PT, PT, R9, UR11, RZ, P2, !PT ;  /* 0x0000000b090b7c10 */ /* 0x000fc400097fe4ff */
[----:B------:R-:W-:Y:S01]  /*0360*/  IADD3.X R13, PT, PT, R9, UR9, RZ, P1, !PT ;  /* 0x00000009090d7c10 */ /* 0x000fe20008ffe4ff */
[----:B-1----:R-:W-:Y:S08]  /*0370*/  @!P0 BRA `(.L_x_5) ;  /* 0x0000001000708947 */ /* 0x002ff00003800000 */
[----:B------:R-:W-:-:S13]  /*0380*/  ISETP.GE.AND P0, PT, R0, 0x1, PT ;  /* 0x000000010000780c */ /* 0x000fda0003f06270 */
[----:B------:R-:W-:Y:S05]  /*0390*/  @!P0 EXIT ;  /* 0x000000000000894d */ /* 0x000fea0003800000 */
[C---:B------:R-:W-:Y:S01]  /*03a0*/  ISETP.GE.U32.AND P0, PT, R0.reuse, 0x8, PT ;  /* 0x000000080000780c */ /* 0x040fe20003f06070 */
[----:B------:R-:W-:Y:S01]  /*03b0*/  HFMA2 R9, -RZ, RZ, 0, 0 ;  /* 0x00000000ff097431 */ /* 0x000fe200000001ff */
[----:B------:R-:W-:-:S11]  /*03c0*/  LOP3.LUT R14, R0, 0x7, RZ, 0xc0, !PT ;  /* 0x00000007000e7812 */ /* 0x000fd600078ec0ff */
[----:B------:R-:W-:Y:S05]  /*03d0*/  @!P0 BRA `(.L_x_6) ;  /* 0x0000000800c48947 */ /* 0x000fea0003800000 */
[----:B------:R-:W-:-:S13]  /*03e0*/  ISETP.GE.AND P0, PT, R2, R3, PT ;  /* 0x000000030200720c */ /* 0x000fda0003f06270 */
[----:B------:R-:W-:-:S06]  /*03f0*/  @!P0 IMAD.WIDE.U32 R6, R2, 0x4, R10 ;  /* 0x0000000402068825 */ /* 0x000fcc00078e000a */
[----:B------:R-:W2:Y:S01]  /*0400*/  @!P0 LDG.E R6, desc[UR4][R6.64] ;  /* 0x0000000406068981 */ /* 0x000ea2000c1e1900 */
[----:B------:R-:W-:Y:S02]  /*0410*/  @!P0 IMAD.MOV.U32 R8, RZ, RZ, 0x0 ;  /* 0x00000000ff088424 */ /* 0x000fe400078e00ff */
[----:B------:R-:W-:Y:S02]  /*0420*/  @!P0 IMAD.MOV.U32 R9, RZ, RZ, 0x3e000000 ;  /* 0x3e000000ff098424 */ /* 0x000fe400078e00ff */
[C---:B------:R-:W-:Y:S02]  /*0430*/  VIADD R15, R2.reuse, 0x80 ;  /* 0x00000080020f7836 */ /* 0x040fe40000000000 */
[----:B------:R-:W-:-:S03]  /*0440*/  @!P0 IMAD.WIDE.U32 R16, R2, 0x4, R12 ;  /* 0x0000000402108825 */ /* 0x000fc600078e000c */
[----:B------:R-:W-:Y:S01]  /*0450*/  ISETP.GE.AND P1, PT, R15, R3, PT ;  /* 0x000000030f00720c */ /* 0x000fe20003f26270 */
[----:B--2---:R-:W0:Y:S02]  /*0460*/  @!P0 F2F.F64.F32 R4, R6 ;  /* 0x0000000600048310 */ /* 0x004e240000201800 */
[----:B0-----:R-:W-:-:S08]  /*0470*/  @!P0 DADD R4, R4, R4 ;  /* 0x0000000004048229 */ /* 0x001fd00000000004 */
[----:B------:R-:W-:Y:S01]  /*0480*/  @!P0 DFMA R8, R4, R8, -1 ;  /* 0xbff000000408842b */ /* 0x000fe20000000008 */
[----:B------:R-:W-:-:S09]  /*0490*/  IMAD.WIDE R4, R15, 0x4, R10 ;  /* 0x000000040f047825 */ /* 0x000fd200078e020a */
[----:B------:R-:W0:Y:S02]  /*04a0*/  @!P0 F2F.F32.F64 R9, R8 ;  /* 0x0000000800098310 */ /* 0x000e240000301000 */
[----:B0-----:R0:W-:Y:S04]  /*04b0*/  @!P0 STG.E desc[UR4][R16.64], R9 ;  /* 0x0000000910008986 */ /* 0x0011e8000c101904 */
[----:B------:R-:W2:Y:S01]  /*04c0*/  @!P1 LDG.E R20, desc[UR4][R4.64] ;  /* 0x0000000404149981 */ /* 0x000ea2000c1e1900 */
[----:B------:R-:W-:Y:S01]  /*04d0*/  @!P1 MOV R18, 0x0 ;  /* 0x0000000000129802 */ /* 0x000fe20000000f00 */
[----:B------:R-:W-:Y:S01]  /*04e0*/  @!P1 IMAD.MOV.U32 R19, RZ, RZ, 0x3e000000 ;  /* 0x3e000000ff139424 */ /* 0x000fe200078e00ff */
[----:B--2---:R-:W1:Y:S02]  /*04f0*/  @!P1 F2F.F64.F32 R6, R20 ;  /* 0x0000001400069310 */ /* 0x004e640000201800 */
[----:B-1----:R-:W-:-:S08]  /*0500*/  @!P1 DADD R6, R6, R6 ;  /* 0x0000000006069229 */ /* 0x002fd00000000006 */
[----:B------:R-:W-:Y:S01]  /*0510*/  @!P1 DFMA R18, R6, R18, -1 ;  /* 0xbff000000612942b */ /* 0x000fe20000000012 */
[----:B------:R-:W-:-:S05]  /*0520*/  VIADD R6, R2, 0x100 ;  /* 0x0000010002067836 */ /* 0x000fca0000000000 */
[----:B------:R-:W-:Y:S01]  /*0530*/  ISETP.GE.AND P0, PT, R6, R3, PT ;  /* 0x000000030600720c */ /* 0x000fe20003f06270 */
[----:B------:R-:W-:-:S03]  /*0540*/  IMAD.WIDE R6, R15, 0x4, R12 ;  /* 0x000000040f067825 */ /* 0x000fc600078e020c */
[----:B------:R-:W1:Y:S02]  /*0550*/  @!P1 F2F.F32.F64 R19, R18 ;  /* 0x0000001200139310 */ /* 0x000e640000301000 */
[----:B-1----:R1:W-:Y:S07]  /*0560*/  @!P1 STG.E desc[UR4][R6.64], R19 ;  /* 0x0000001306009986 */ /* 0x0023ee000c101904 */
[----:B------:R-:W2:Y:S01]  /*0570*/  @!P0 LDG.E R15, desc[UR4][R4.64+0x200] ;  /* 0x00020004040f8981 */ /* 0x000ea2000c1e1900 */
[----:B0-----:R-:W-:Y:S01]  /*0580*/  @!P0 IMAD.MOV.U32 R16, RZ, RZ, 0x0 ;  /* 0x00000000ff108424 */ /* 0x001fe200078e00ff */
[----:B------:R-:W-:Y:S01]  /*0590*/  @!P0 MOV R17, 0x3e000000 ;  /* 0x3e00000000118802 */ /* 0x000fe20000000f00 */
[----:B--2---:R-:W0:Y:S02]  /*05a0*/  @!P0 F2F.F64.F32 R8, R15 ;  /* 0x0000000f00088310 */ /* 0x004e240000201800 */
[----:B0-----:R-:W-:-:S08]  /*05b0*/  @!P0 DADD R8, R8, R8 ;  /* 0x0000000008088229 */ /* 0x001fd00000000008 */
[----:B------:R-:W-:Y:S01]  /*05c0*/  @!P0 DFMA R8, R8, R16, -1 ;  /* 0xbff000000808842b */ /* 0x000fe20000000010 */
[----:B------:R-:W-:-:S05]  /*05d0*/  VIADD R16, R2, 0x180 ;  /* 0x0000018002107836 */ /* 0x000fca0000000000 */
[----:B------:R-:W-:-:S04]  /*05e0*/  ISETP.GE.AND P1, PT, R16, R3, PT ;  /* 0x000000031000720c */ /* 0x000fc80003f26270 */
[----:B------:R-:W0:Y:S02]  /*05f0*/  @!P0 F2F.F32.F64 R9, R8 ;  /* 0x0000000800098310 */ /* 0x000e240000301000 */
[----:B0-----:R0:W-:Y:S07]  /*0600*/  @!P0 STG.E desc[UR4][R6.64+0x200], R9 ;  /* 0x0002000906008986 */ /* 0x0011ee000c101904 */
[----:B------:R-:W2:Y:S01]  /*0610*/  @!P1 LDG.E R20, desc[UR4][R4.64+0x400] ;  /* 0x0004000404149981 */ /* 0x000ea2000c1e1900 */
[----:B------:R-:W-:-:S02]  /*0620*/  @!P1 IMAD.MOV.U32 R18, RZ, RZ, 0x0 ;  /* 0x00000000ff129424 */ /* 0x000fc400078e00ff */
[----:B-1----:R-:W-:Y:S01]  /*0630*/  @!P1 IMAD.MOV.U32 R19, RZ, RZ, 0x3e000000 ;  /* 0x3e000000ff139424 */ /* 0x002fe200078e00ff */
[----:B--2---:R-:W1:Y:S02]  /*0640*/  @!P1 F2F.F64.F32 R16, R20 ;  /* 0x0000001400109310 */ /* 0x004e640000201800 */
[----:B-1----:R-:W-:-:S08]  /*0650*/  @!P1 DADD R16, R16, R16 ;  /* 0x0000000010109229 */ /* 0x002fd00000000010 */
[----:B------:R-:W-:Y:S01]  /*0660*/  @!P1 DFMA R16, R16, R18, -1 ;  /* 0xbff000001010942b */ /* 0x000fe20000000012 */
[----:B------:R-:W-:-:S04]  /*0670*/  IADD3 R18, PT, PT, R2, 0x200, RZ ;  /* 0x0000020002127810 */ /* 0x000fc80007ffe0ff */
[----:B------:R-:W-:-:S05]  /*0680*/  ISETP.GE.AND P0, PT, R18, R3, PT ;  /* 0x000000031200720c */ /* 0x000fca0003f06270 */
[----:B------:R-:W1:Y:S02]  /*0690*/  @!P1 F2F.F32.F64 R17, R16 ;  /* 0x0000001000119310 */ /* 0x000e640000301000 */
[----:B-1----:R1:W-:Y:S06]  /*06a0*/  @!P1 STG.E desc[UR4][R6.64+0x400], R17 ;  /* 0x0004001106009986 */ /* 0x0023ec000c101904 */
[----:B------:R-:W0:Y:S01]  /*06b0*/  @!P0 LDG.E R15, desc[UR4][R4.64+0x600] ;  /* 0x00060004040f8981 */ /* 0x000e22000c1e1900 */
[----:B------:R-:W-:Y:S02]  /*06c0*/  @!P0 IMAD.MOV.U32 R18, RZ, RZ, 0x0 ;  /* 0x00000000ff128424 */ /* 0x000fe400078e00ff */
[----:B------:R-:W-:Y:S01]  /*06d0*/  @!P0 IMAD.MOV.U32 R19, RZ, RZ, 0x3e000000 ;  /* 0x3e000000ff138424 */ /* 0x000fe200078e00ff */
[----:B0-----:R-:W0:Y:S02]  /*06e0*/  @!P0 F2F.F64.F32 R8, R15 ;  /* 0x0000000f00088310 */ /* 0x001e240000201800 */
[----:B0-----:R-:W-:-:S08]  /*06f0*/  @!P0 DADD R8, R8, R8 ;  /* 0x0000000008088229 */ /* 0x001fd00000000008 */
[----:B------:R-:W-:Y:S01]  /*0700*/  @!P0 DFMA R8, R8, R18, -1 ;  /* 0xbff000000808842b */ /* 0x000fe20000000012 */
[----:B------:R-:W-:-:S05]  /*0710*/  VIADD R18, R2, 0x280 ;  /* 0x0000028002127836 */ /* 0x000fca0000000000 */
[----:B------:R-:W-:-:S04]  /*0720*/  ISETP.GE.AND P1, PT, R18, R3, PT ;  /* 0x000000031200720c */ /* 0x000fc80003f26270 */
[----:B------:R-:W0:Y:S02]  /*0730*/  @!P0 F2F.F32.F64 R9, R8 ;  /* 0x0000000800098310 */ /* 0x000e240000301000 */
[----:B0-----:R0:W-:Y:S07]  /*0740*/  @!P0 STG.E desc[UR4][R6.64+0x600], R9 ;  /* 0x0006000906008986 */ /* 0x0011ee000c101904 */
[----:B------:R-:W1:Y:S01]  /*0750*/  @!P1 LDG.E R20, desc[UR4][R4.64+0x800] ;  /* 0x0008000404149981 */ /* 0x000e62000c1e1900 */
[----:B------:R-:W-:Y:S01]  /*0760*/  @!P1 MOV R18, 0x0 ;  /* 0x0000000000129802 */ /* 0x000fe20000000f00 */
[----:B------:R-:W-:Y:S01]  /*0770*/  @!P1 IMAD.MOV.U32 R19, RZ, RZ, 0x3e000000 ;  /* 0x3e000000ff139424 */ /* 0x000fe200078e00ff */
[----:B-1----:R-:W1:Y:S02]  /*0780*/  @!P1 F2F.F64.F32 R16, R20 ;  /* 0x0000001400109310 */ /* 0x002e640000201800 */
[----:B-1----:R-:W-:-:S08]  /*0790*/  @!P1 DADD R16, R16, R16 ;  /* 0x0000000010109229 */ /* 0x002fd00000000010 */
[----:B------:R-:W-:Y:S01]  /*07a0*/  @!P1 DFMA R16, R16, R18, -1 ;  /* 0xbff000001010942b */ /* 0x000fe20000000012 */
[----:B------:R-:W-:-:S05]  /*07b0*/  VIADD R18, R2, 0x300 ;  /* 0x0000030002127836 */ /* 0x000fca0000000000 */
[----:B------:R-:W-:-:S04]  /*07c0*/  ISETP.GE.AND P0, PT, R18, R3, PT ;  /* 0x000000031200720c */ /* 0x000fc80003f06270 */
[----:B------:R-:W1:Y:S02]  /*07d0*/  @!P1 F2F.F32.F64 R17, R16 ;  /* 0x0000001000119310 */ /* 0x000e640000301000 */
[----:B-1----:R1:W-:Y:S07]  /*07e0*/  @!P1 STG.E desc[UR4][R6.64+0x800], R17 ;  /* 0x0008001106009986 */ /* 0x0023ee000c101904 */
[----:B------:R-:W0:Y:S01]  /*07f0*/  @!P0 LDG.E R15, desc[UR4][R4.64+0xa00] ;  /* 0x000a0004040f8981 */ /* 0x000e22000c1e1900 */
[----:B------:R-:W-:Y:S01]  /*0800*/  @!P0 IMAD.MOV.U32 R18, RZ, RZ, 0x0 ;  /* 0x00000000ff128424 */ /* 0x000fe200078e00ff */
[----:B------:R-:W-:Y:S01]  /*0810*/  @!P0 MOV R19, 0x3e000000 ;  /* 0x3e00000000138802 */ /* 0x000fe20000000f00 */
[----:B0-----:R-:W0:Y:S02]  /*0820*/  @!P0 F2F.F64.F32 R8, R15 ;  /* 0x0000000f00088310 */ /* 0x001e240000201800 */
        /* <DEDUP_REMOVED lines=12> */
[----:B------:R-:W-:-:S04]  /*08f0*/  LOP3.LUT R9, R0, 0x7ffffff8, RZ, 0xc0, !PT ;  /* 0x7ffffff800097812 */ /* 0x000fc800078ec0ff */
[----:B------:R-:W-:-:S05]  /*0900*/  ISETP.NE.AND P0, PT, R9, 0x8, PT ;  /* 0x000000080900780c */ /* 0x000fca0003f05270 */
[----:B------:R-:W1:Y:S02]  /*0910*/  @!P1 F2F.F32.F64 R17, R16 ;  /* 0x0000001000119310 */ /* 0x000e640000301000 */
[----:B-1----:R0:W-:Y:S06]  /*0920*/  @!P1 STG.E desc[UR4][R6.64+0xc00], R17 ;  /* 0x000c001106009986 */ /* 0x0021ec000c101904 */
[----:B------:R-:W-:Y:S05]  /*0930*/  @!P0 BRA `(.L_x_6) ;  /* 0x00000004006c8947 */ /* 0x000fea0003800000 */
[----:B------:R-:W-:-:S07]  /*0940*/  MOV R0, 0x8 ;  /* 0x0000000800007802 */ /* 0x000fce0000000f00 */
.L_x_9:
[----:B------:R-:W-:-:S05]  /*0950*/  IMAD R15, R0, 0x80, R2 ;  /* 0x00000080000f7824 */ /* 0x000fca00078e0202 */
[----:B------:R-:W-:-:S13]  /*0960*/  ISETP.GE.AND P0, PT, R15, R3, PT ;  /* 0x000000030f00720c */ /* 0x000fda0003f06270 */
[----:B0-----:R-:W-:-:S06]  /*0970*/  @!P0 IMAD.WIDE.U32 R4, R15, 0x4, R10 ;  /* 0x000000040f048825 */ /* 0x001fcc00078e000a */
[----:B------:R-:W2:Y:S01]  /*0980*/  @!P0 LDG.E R4, desc[UR4][R4.64] ;  /* 0x0000000404048981 */ /* 0x000ea2000c1e1900 */
[----:B------:R-:W-:Y:S01]  /*0990*/  @!P0 IMAD.MOV.U32 R16, RZ, RZ, 0x0 ;  /* 0x00000000ff108424 */ /* 0x000fe200078e00ff */
[C---:B------:R-:W-:Y:S01]  /*09a0*/  IADD3 R23, PT, PT, R15.reuse, 0x80, RZ ;  /* 0x000000800f177810 */ /* 0x040fe20007ffe0ff */
[----:B0-----:R-:W-:Y:S02]  /*09b0*/  @!P0 IMAD.MOV.U32 R17, RZ, RZ, 0x3e000000 ;  /* 0x3e000000ff118424 */ /* 0x001fe400078e00ff */
[----:B------:R-:W-:Y:S01]  /*09c0*/  @!P0 IMAD.WIDE.U32 R20, R15, 0x4, R12 ;  /* 0x000000040f148825 */ /* 0x000fe200078e000c */
        /* <DEDUP_REMOVED lines=8> */
[----:B------:R-:W-:Y:S02]  /*0a50*/  @!P1 IMAD.MOV.U32 R18, RZ, RZ, 0x0 ;  /* 0x00000000ff129424 */ /* 0x000fe400078e00ff */
        /* <DEDUP_REMOVED lines=10> */
[----:B0-----:R-:W-:Y:S01]  /*0b00*/  @!P0 MOV R20, 0x0 ;  /* 0x0000000000148802 */ /* 0x001fe20000000f00 */
[----:B------:R-:W-:-:S02]  /*0b10*/  @!P0 IMAD.MOV.U32 R21, RZ, RZ, 0x3e000000 ;  /* 0x3e000000ff158424 */ /* 0x000fc400078e00ff */
[----:B------:R-:W-:-:S05]  /*0b20*/  VIADD R8, R15, 0x180 ;  /* 0x000001800f087836 */ /* 0x000fca0000000000 */
[----:B------:R-:W-:Y:S01]  /*0b30*/  ISETP.GE.AND P1, PT, R8, R3, PT ;  /* 0x000000030800720c */ /* 0x000fe20003f26270 */
[----:B--2---:R-:W0:Y:S02]  /*0b40*/  @!P0 F2F.F64.F32 R16, R22 ;  /* 0x0000001600108310 */ /* 0x004e240000201800 */
[----:B0-----:R-:W-:-:S08]  /*0b50*/  @!P0 DADD R16, R16, R16 ;  /* 0x0000000010108229 */ /* 0x001fd00000000010 */
[----:B------:R-:W-:-:S10]  /*0b60*/  @!P0 DFMA R20, R16, R20, -1 ;  /* 0xbff000001014842b */ /* 0x000fd40000000014 */
[----:B------:R-:W0:Y:S02]  /*0b70*/  @!P0 F2F.F32.F64 R21, R20 ;  /* 0x0000001400158310 */ /* 0x000e240000301000 */
[----:B0-----:R0:W-:Y:S04]  /*0b80*/  @!P0 STG.E desc[UR4][R4.64+0x200], R21 ;  /* 0x0002001504008986 */ /* 0x0011e8000c101904 */
[----:B------:R-:W2:Y:S01]  /*0b90*/  @!P1 LDG.E R23, desc[UR4][R6.64+0x400] ;  /* 0x0004000406179981 */ /* 0x000ea2000c1e1900 */
[----:B------:R-:W-:Y:S01]  /*0ba0*/  @!P1 IMAD.MOV.U32 R18, RZ, RZ, 0x0 ;  /* 0x00000000ff129424 */ /* 0x000fe200078e00ff */
[----:B-1----:R-:W-:Y:S01]  /*0bb0*/  @!P1 MOV R19, 0x3e000000 ;  /* 0x3e00000000139802 */ /* 0x002fe20000000f00 */
[----:B------:R-:W-:-:S05]  /*0bc0*/  VIADD R8, R15, 0x200 ;  /* 0x000002000f087836 */ /* 0x000fca0000000000 */
[----:B------:R-:W-:Y:S01]  /*0bd0*/  ISETP.GE.AND P0, PT, R8, R3, PT ;  /* 0x000000030800720c */ /* 0x000fe20003f06270 */
[----:B--2---:R-:W1:Y:S02]  /*0be0*/  @!P1 F2F.F64.F32 R16, R23 ;  /* 0x0000001700109310 */ /* 0x004e640000201800 */
[----:B-1----:R-:W-:-:S08]  /*0bf0*/  @!P1 DADD R16, R16, R16 ;  /* 0x0000000010109229 */ /* 0x002fd00000000010 */
[----:B------:R-:W-:-:S10]  /*0c00*/  @!P1 DFMA R18, R16, R18, -1 ;  /* 0xbff000001012942b */ /* 0x000fd40000000012 */
[----:B------:R-:W1:Y:S02]  /*0c10*/  @!P1 F2F.F32.F64 R19, R18 ;  /* 0x0000001200139310 */ /* 0x000e640000301000 */
[----:B-1----:R1:W-:Y:S04]  /*0c20*/  @!P1 STG.E desc[UR4][R4.64+0x400], R19 ;  /* 0x0004001304009986 */ /* 0x0023e8000c101904 */
[----:B------:R-:W2:Y:S01]  /*0c30*/  @!P0 LDG.E R22, desc[UR4][R6.64+0x600] ;  /* 0x0006000406168981 */ /* 0x000ea2000c1e1900 */
[----:B------:R-:W-:Y:S01]  /*0c40*/  @!P0 IMAD.MOV.U32 R20, RZ, RZ, 0x0 ;  /* 0x00000000ff148424 */ /* 0x000fe200078e00ff */
[----:B0-----:R-:W-:Y:S01]  /*0c50*/  @!P0 MOV R21, 0x3e000000 ;  /* 0x3e00000000158802 */ /* 0x001fe20000000f00 */
        /* <DEDUP_REMOVED lines=20> */
[----:B------:R-:W-:Y:S01]  /*0da0*/  VIADD R8, R15, 0x380 ;  /* 0x000003800f087836 */ /* 0x000fe20000000000 */
[----:B------:R-:W-:Y:S01]  /*0db0*/  BSSY.RECONVERGENT B0, `(.L_x_7) ;  /* 0x0000012000007945 */ /* 0x000fe20003800200 */
[----:B------:R-:W-:-:S05]  /*0dc0*/  VIADD R0, R0, 0x8 ;  /* 0x0000000800007836 */ /* 0x000fca0000000000 */
[----:B------:R-:W-:Y:S01]  /*0dd0*/  ISETP.NE.AND P1, PT, R0, R9, PT ;  /* 0x000000090000720c */ /* 0x000fe20003f25270 */
[----:B--2---:R-:W0:Y:S02]  /*0de0*/  @!P0 F2F.F64.F32 R16, R22 ;  /* 0x0000001600108310 */ /* 0x004e240000201800 */
[----:B0-----:R-:W-:-:S08]  /*0df0*/  @!P0 DADD R16, R16, R16 ;  /* 0x0000000010108229 */ /* 0x001fd00000000010 */
[----:B------:R-:W-:-:S10]  /*0e00*/  @!P0 DFMA R16, R16, R20, -1 ;  /* 0xbff000001010842b */ /* 0x000fd40000000014 */
[----:B------:R-:W0:Y:S02]  /*0e10*/  @!P0 F2F.F32.F64 R17, R16 ;  /* 0x0000001000118310 */ /* 0x000e240000301000 */
[----:B0-----:R1:W-:Y:S01]  /*0e20*/  @!P0 STG.E desc[UR4][R4.64+0xa00], R17 ;  /* 0x000a001104008986 */ /* 0x0013e2000c101904 */
[----:B------:R-:W-:-:S13]  /*0e30*/  ISETP.GE.AND P0, PT, R8, R3, PT ;  /* 0x000000030800720c */ /* 0x000fda0003f06270 */
[----:B-1----:R-:W-:Y:S05]  /*0e40*/  @P0 BRA `(.L_x_8) ;  /* 0x0000000000200947 */ /* 0x002fea0003800000 */
[----:B------:R-:W2:Y:S01]  /*0e50*/  LDG.E R6, desc[UR4][R6.64+0xc00] ;  /* 0x000c000406067981 */ /* 0x000ea2000c1e1900 */
[----:B------:R-:W-:Y:S01]  /*0e60*/  MOV R18, 0x0 ;  /* 0x0000000000127802 */ /* 0x000fe20000000f00 */
[----:B------:R-:W-:Y:S01]  /*0e70*/  IMAD.MOV.U32 R19, RZ, RZ, 0x3e000000 ;  /* 0x3e000000ff137424 */ /* 0x000fe200078e00ff */
[----:B--2---:R-:W0:Y:S02]  /*0e80*/  F2F.F64.F32 R16, R6 ;  /* 0x0000000600107310 */ /* 0x004e240000201800 */
[----:B0-----:R-:W-:-:S08]  /*0e90*/  DADD R16, R16, R16 ;  /* 0x0000000010107229 */ /* 0x001fd00000000010 */
[----:B------:R-:W-:-:S10]  /*0ea0*/  DFMA R16, R16, R18, -1 ;  /* 0xbff000001010742b */ /* 0x000fd40000000012 */
[----:B------:R-:W0:Y:S02]  /*0eb0*/  F2F.F32.F64 R17, R16 ;  /* 0x0000001000117310 */ /* 0x000e240000301000 */
[----:B0-----:R0:W-:Y:S02]  /*0ec0*/  STG.E desc[UR4][R4.64+0xc00], R17 ;  /* 0x000c001104007986 */ /* 0x0011e4000c101904 */
.L_x_8:
[----:B------:R-:W-:Y:S05]  /*0ed0*/  BSYNC.RECONVERGENT B0 ;  /* 0x0000000000007941 */ /* 0x000fea0003800200 */
.L_x_7:
[----:B------:R-:W-:Y:S05]  /*0ee0*/  @P1 BRA `(.L_x_9) ;  /* 0xfffffff800981947 */ /* 0x000fea000383ffff */
.L_x_6:
[----:B------:R-:W-:-:S13]  /*0ef0*/  ISETP.NE.AND P0, PT, R14, RZ, PT ;  /* 0x000000ff0e00720c */ /* 0x000fda0003f05270 */
[----:B------:R-:W-:Y:S05]  /*0f00*/  @!P0 EXIT ;  /* 0x000000000000894d */ /* 0x000fea0003800000 */
[----:B------:R-:W0:Y:S01]  /*0f10*/  LDC R0, c[0x0][0x388] ;  /* 0x0000e200ff007b82 */ /* 0x000e220000000800 */
[----:B------:R-:W-:Y:S02]  /*0f20*/  ISETP.GE.U32.AND P1, PT, R14, 0x4, PT ;  /* 0x000000040e00780c */ /* 0x000fe40003f26070 */
[----:B0-----:R-:W-:-:S04]  /*0f30*/  LOP3.LUT R4, R0, 0x3, RZ, 0xc0, !PT ;  /* 0x0000000300047812 */ /* 0x001fc800078ec0ff */
[----:B------:R-:W-:-:S07]  /*0f40*/  ISETP.NE.AND P0, PT, R4, RZ, PT ;  /* 0x000000ff0400720c */ /* 0x000fce0003f05270 */
[----:B------:R-:W-:Y:S06]  /*0f50*/  @!P1 BRA `(.L_x_10) ;  /* 0x0000000000c49947 */ /* 0x000fec0003800000 */
[----:B------:R-:W-:-:S05]  /*0f60*/  IMAD R5, R9, 0x80, R2 ;  /* 0x0000008009057824 */ /* 0x000fca00078e0202 */
[----:B------:R-:W-:-:S13]  /*0f70*/  ISETP.GE.AND P2, PT, R5, R3, PT ;  /* 0x000000030500720c */ /* 0x000fda0003f46270 */
[----:B------:R-:W-:-:S05]  /*0f80*/  @!P2 IMAD.WIDE R14, R5, 0x4, R10 ;  /* 0x00000004050ea825 */ /* 0x000fca00078e020a */
[----:B------:R-:W2:Y:S01]  /*0f90*/  @!P2 LDG.E R6, desc[UR4][R14.64] ;  /* 0x000000040e06a981 */ /* 0x000ea2000c1e1900 */
[----:B------:R-:W-:Y:S01]  /*0fa0*/  @!P2 MOV R18, 0x0 ;  /* 0x000000000012a802 */ /* 0x000fe20000000f00 */
[----:B------:R-:W-:Y:S01]  /*0fb0*/  @!P2 IMAD.MOV.U32 R19, RZ, RZ, 0x3e000000 ;  /* 0x3e000000ff13a424 */ /* 0x000fe200078e00ff */
[----:B--2---:R-:W0:Y:S02]  /*0fc0*/  @!P2 F2F.F64.F32 R6, R6 ;  /* 0x000000060006a310 */ /* 0x004e240000201800 */
[----:B0-----:R-:W-:Y:S01]  /*0fd0*/  @!P2 DADD R16, R6, R6 ;  /* 0x000000000610a229 */ /* 0x001fe20000000006 */
[----:B------:R-:W-:-:S05]  /*0fe0*/  VIADD R7, R5, 0x80 ;  /* 0x0000008005077836 */ /* 0x000fca0000000000 */
[----:B------:R-:W-:Y:S02]  /*0ff0*/  ISETP.GE.AND P1, PT, R7, R3, PT ;  /* 0x000000030700720c */ /* 0x000fe40003f26270 */
[----:B------:R-:W-:Y:S01]  /*1000*/  @!P2 DFMA R16, R16, R18, -1 ;  /* 0xbff000001010a42b */ /* 0x000fe20000000012 */
[----:B------:R-:W-:-:S05]  /*1010*/  @!P2 IMAD.WIDE R18, R5, 0x4, R12 ;  /* 0x000000040512a825 */ /* 0x000fca00078e020c */
[----:B------:R-:W0:Y:S05]  /*1020*/  @!P2 F2F.F32.F64 R27, R16 ;  /* 0x00000010001ba310 */ /* 0x000e2a0000301000 */
[----:B------:R-:W-:Y:S01]  /*1030*/  @!P1 IMAD.WIDE R20, R7, 0x4, R10 ;  /* 0x0000000407149825 */ /* 0x000fe200078e020a */
[----:B0-----:R0:W-:Y:S04]  /*1040*/  @!P2 STG.E desc[UR4][R18.64], R27 ;  /* 0x0000001b1200a986 */ /* 0x0011e8000c101904 */
[----:B------:R-:W2:Y:S01]  /*1050*/  @!P1 LDG.E R14, desc[UR4][R20.64] ;  /* 0x00000004140e9981 */ /* 0x000ea2000c1e1900 */
[----:B------:R-:W-:Y:S01]  /*1060*/  @!P1 MOV R24, 0x0 ;  /* 0x0000000000189802 */ /* 0x000fe20000000f00 */
[----:B------:R-:W-:-:S02]  /*1070*/  @!P1 IMAD.MOV.U32 R25, RZ, RZ, 0x3e000000 ;  /* 0x3e000000ff199424 */ /* 0x000fc400078e00ff */
[----:B------:R-:W-:Y:S01]  /*1080*/  @!P1 IMAD.WIDE R6, R7, 0x4, R12 ;  /* 0x0000000407069825 */ /* 0x000fe200078e020c */
[----:B--2---:R-:W1:Y:S02]  /*1090*/  @!P1 F2F.F64.F32 R14, R14 ;  /* 0x0000000e000e9310 */ /* 0x004e640000201800 */
[----:B-1----:R-:W-:Y:S01]  /*10a0*/  @!P1 DADD R22, R14, R14 ;  /* 0x000000000e169229 */ /* 0x002fe2000000000e */
[----:B------:R-:W-:-:S05]  /*10b0*/  VIADD R15, R5, 0x100 ;  /* 0x00000100050f7836 */ /* 0x000fca0000000000 */
[----:B------:R-:W-:Y:S02]  /*10c0*/  ISETP.GE.AND P2, PT, R15, R3, PT ;  /* 0x000000030f00720c */ /* 0x000fe40003f46270 */
[----:B------:R-:W-:-:S10]  /*10d0*/  @!P1 DFMA R22, R22, R24, -1 ;  /* 0xbff000001616942b */ /* 0x000fd40000000018 */
[----:B------:R-:W1:Y:S01]  /*10e0*/  @!P1 F2F.F32.F64 R23, R22 ;  /* 0x0000001600179310 */ /* 0x000e620000301000 */
[----:B------:R-:W-:Y:S01]  /*10f0*/  @!P2 IMAD.WIDE R16, R15, 0x4, R10 ;  /* 0x000000040f10a825 */ /* 0x000fe200078e020a */
[----:B-1----:R1:W-:Y:S05]  /*1100*/  @!P1 STG.E desc[UR4][R6.64], R23 ;  /* 0x0000001706009986 */ /* 0x0023ea000c101904 */
[----:B------:R-:W0:Y:S01]  /*1110*/  @!P2 LDG.E R16, desc[UR4][R16.64] ;  /* 0x000000041010a981 */ /* 0x000e22000c1e1900 */
[----:B------:R-:W-:Y:S01]  /*1120*/  @!P2 MOV R20, 0x0 ;  /* 0x000000000014a802 */ /* 0x000fe20000000f00 */
[----:B------:R-:W-:Y:S02]  /*1130*/  @!P2 IMAD.MOV.U32 R21, RZ, RZ, 0x3e000000 ;  /* 0x3e000000ff15a424 */ /* 0x000fe400078e00ff */
[----:B------:R-:W-:-:S02]  /*1140*/  VIADD R5, R5, 0x180 ;  /* 0x0000018005057836 */ /* 0x000fc40000000000 */
[----:B------:R-:W-:-:S03]  /*1150*/  @!P2 IMAD.WIDE R14, R15, 0x4, R12 ;  /* 0x000000040f0ea825 */ /* 0x000fc600078e020c */
[----:B------:R-:W-:Y:S01]  /*1160*/  ISETP.GE.AND P1, PT, R5, R3, PT ;  /* 0x000000030500720c */ /* 0x000fe20003f26270 */
[----:B0-----:R-:W0:Y:S02]  /*1170*/  @!P2 F2F.F64.F32 R18, R16 ;  /* 0x000000100012a310 */ /* 0x001e240000201800 */
[----:B0-----:R-:W-:-:S08]  /*1180*/  @!P2 DADD R18, R18, R18 ;  /* 0x000000001212a229 */ /* 0x001fd00000000012 */
[----:B------:R-:W-:Y:S02]  /*1190*/  @!P2 DFMA R18, R18, R20, -1 ;  /* 0xbff000001212a42b */ /* 0x000fe40000000014 */
[----:B------:R-:W-:-:S08]  /*11a0*/  @!P1 IMAD.WIDE R20, R5, 0x4, R10 ;  /* 0x0000000405149825 */ /* 0x000fd000078e020a */
[----:B------:R-:W0:Y:S02]  /*11b0*/  @!P2 F2F.F32.F64 R19, R18 ;  /* 0x000000120013a310 */ /* 0x000e240000301000 */
[----:B0-----:R0:W-:Y:S04]  /*11c0*/  @!P2 STG.E desc[UR4][R14.64], R19 ;  /* 0x000000130e00a986 */ /* 0x0011e8000c101904 */
[----:B------:R-:W1:Y:S01]  /*11d0*/  @!P1 LDG.E R20, desc[UR4][R20.64] ;  /* 0x0000000414149981 */ /* 0x000e62000c1e1900 */
[----:B------:R-:W-:Y:S01]  /*11e0*/  @!P1 MOV R16, 0x0 ;  /* 0x0000000000109802 */ /* 0x000fe20000000f00 */
[----:B------:R-:W-:Y:S02]  /*11f0*/  @!P1 IMAD.MOV.U32 R17, RZ, RZ, 0x3e000000 ;  /* 0x3e000000ff119424 */ /* 0x000fe400078e00ff */
[----:B------:R-:W-:Y:S01]  /*1200*/  VIADD R9, R9, 0x4 ;  /* 0x0000000409097836 */ /* 0x000fe20000000000 */
[----:B-1----:R-:W1:Y:S02]  /*1210*/  @!P1 F2F.F64.F32 R6, R20 ;  /* 0x0000001400069310 */ /* 0x002e640000201800 */
[----:B-1----:R-:W-:-:S08]  /*1220*/  @!P1 DADD R6, R6, R6 ;  /* 0x0000000006069229 */ /* 0x002fd00000000006 */
[----:B------:R-:W-:Y:S01]  /*1230*/  @!P1 DFMA R6, R6, R16, -1 ;  /* 0xbff000000606942b */ /* 0x000fe20000000010 */
[----:B------:R-:W-:-:S09]  /*1240*/  @!P1 IMAD.WIDE R16, R5, 0x4, R12 ;  /* 0x0000000405109825 */ /* 0x000fd200078e020c */
[----:B------:R-:W1:Y:S02]  /*1250*/  @!P1 F2F.F32.F64 R7, R6 ;  /* 0x0000000600079310 */ /* 0x000e640000301000 */
[----:B-1----:R0:W-:Y:S02]  /*1260*/  @!P1 STG.E desc[UR4][R16.64], R7 ;  /* 0x0000000710009986 */ /* 0x0021e4000c101904 */
.L_x_10:
[----:B------:R-:W-:Y:S05]  /*1270*/  @!P0 EXIT ;  /* 0x000000000000894d */ /* 0x000fea0003800000 */
[----:B------:R-:W-:Y:S02]  /*1280*/  ISETP.NE.AND P1, PT, R4, 0x1, PT ;  /* 0x000000010400780c */ /* 0x000fe40003f25270 */
[----:B------:R-:W-:-:S04]  /*1290*/  LOP3.LUT R0, R0, 0x1, RZ, 0xc0, !PT ;  /* 0x0000000100007812 */ /* 0x000fc800078ec0ff */
[----:B------:R-:W-:-:S07]  /*12a0*/  ISETP.NE.U32.AND P0, PT, R0, 0x1, PT ;  /* 0x000000010000780c */ /* 0x000fce0003f05070 */
[----:B------:R-:W-:Y:S06]  /*12b0*/  @!P1 BRA `(.L_x_11) ;  /* 0x0000000000649947 */ /* 0x000fec0003800000 */
[----:B0-----:R-:W-:-:S04]  /*12c0*/  LEA R19, R9, R2, 0x7 ;  /* 0x0000000209137211 */ /* 0x001fc800078e38ff */
[----:B------:R-:W-:-:S13]  /*12d0*/  ISETP.GE.AND P1, PT, R19, R3, PT ;  /* 0x000000031300720c */ /* 0x000fda0003f26270 */
[----:B------:R-:W-:-:S05]  /*12e0*/  @!P1 IMAD.WIDE R6, R19, 0x4, R10 ;  /* 0x0000000413069825 */ /* 0x000fca00078e020a */
[----:B------:R-:W2:Y:S01]  /*12f0*/  @!P1 LDG.E R4, desc[UR4][R6.64] ;  /* 0x0000000406049981 */ /* 0x000ea2000c1e1900 */
[----:B------:R-:W-:Y:S02]  /*1300*/  @!P1 IMAD.MOV.U32 R16, RZ, RZ, 0x0 ;  /* 0x00000000ff109424 */ /* 0x000fe400078e00ff */
[----:B------:R-:W-:Y:S01]  /*1310*/  @!P1 IMAD.MOV.U32 R17, RZ, RZ, 0x3e000000 ;  /* 0x3e000000ff119424 */ /* 0x000fe200078e00ff */
[----:B--2---:R-:W0:Y:S02]  /*1320*/  @!P1 F2F.F64.F32 R4, R4 ;  /* 0x0000000400049310 */ /* 0x004e240000201800 */
[----:B0-----:R-:W-:Y:S01]  /*1330*/  @!P1 DADD R14, R4, R4 ;  /* 0x00000000040e9229 */ /* 0x001fe20000000004 */
[----:B------:R-:W-:-:S04]  /*1340*/  IADD3 R5, PT, PT, R19, 0x80, RZ ;  /* 0x0000008013057810 */ /* 0x000fc80007ffe0ff */
[----:B------:R-:W-:-:S03]  /*1350*/  ISETP.GE.AND P2, PT, R5, R3, PT ;  /* 0x000000030500720c */ /* 0x000fc60003f46270 */
[----:B------:R-:W-:Y:S01]  /*1360*/  @!P1 DFMA R14, R14, R16, -1 ;  /* 0xbff000000e0e942b */ /* 0x000fe20000000010 */
[----:B------:R-:W-:-:S09]  /*1370*/  @!P1 IMAD.WIDE R16, R19, 0x4, R12 ;  /* 0x0000000413109825 */ /* 0x000fd200078e020c */
[----:B------:R-:W0:Y:S01]  /*1380*/  @!P1 F2F.F32.F64 R15, R14 ;  /* 0x0000000e000f9310 */ /* 0x000e220000301000 */
[----:B------:R-:W-:Y:S01]  /*1390*/  @!P2 IMAD.WIDE R18, R5, 0x4, R10 ;  /* 0x000000040512a825 */ /* 0x000fe200078e020a */
[----:B0-----:R1:W-:Y:S05]  /*13a0*/  @!P1 STG.E desc[UR4][R16.64], R15 ;  /* 0x0000000f10009986 */ /* 0x0013ea000c101904 */
[----:B------:R-:W2:Y:S01]  /*13b0*/  @!P2 LDG.E R18, desc[UR4][R18.64] ;  /* 0x000000041212a981 */ /* 0x000ea2000c1e1900 */
[----:B------:R-:W-:Y:S01]  /*13c0*/  @!P2 IMAD.MOV.U32 R20, RZ, RZ, 0x0 ;  /* 0x00000000ff14a424 */ /* 0x000fe200078e00ff */
[----:B------:R-:W-:Y:S01]  /*13d0*/  IADD3 R9, PT, PT, R9, 0x2, RZ ;  /* 0x0000000209097810 */ /* 0x000fe20007ffe0ff */
[----:B------:R-:W-:-:S02]  /*13e0*/  @!P2 IMAD.MOV.U32 R21, RZ, RZ, 0x3e000000 ;  /* 0x3e000000ff15a424 */ /* 0x000fc400078e00ff */
[----:B------:R-:W-:Y:S01]  /*13f0*/  @!P2 IMAD.WIDE R4, R5, 0x4, R12 ;  /* 0x000000040504a825 */ /* 0x000fe200078e020c */
[----:B--2---:R-:W0:Y:S02]  /*1400*/  @!P2 F2F.F64.F32 R6, R18 ;  /* 0x000000120006a310 */ /* 0x004e240000201800 */
[----:B0-----:R-:W-:-:S08]  /*1410*/  @!P2 DADD R6, R6, R6 ;  /* 0x000000000606a229 */ /* 0x001fd00000000006 */
[----:B------:R-:W-:-:S10]  /*1420*/  @!P2 DFMA R6, R6, R20, -1 ;  /* 0xbff000000606a42b */ /* 0x000fd40000000014 */
[----:B------:R-:W0:Y:S02]  /*1430*/  @!P2 F2F.F32.F64 R7, R6 ;  /* 0x000000060007a310 */ /* 0x000e240000301000 */
[----:B0-----:R1:W-:Y:S02]  /*1440*/  @!P2 STG.E desc[UR4][R4.64], R7 ;  /* 0x000000070400a986 */ /* 0x0013e4000c101904 */
.L_x_11:
[----:B------:R-:W-:Y:S05]  /*1450*/  @P0 EXIT ;  /* 0x000000000000094d */ /* 0x000fea0003800000 */
[----:B------:R-:W-:-:S05]  /*1460*/  IMAD R9, R9, 0x80, R2 ;  /* 0x0000008009097824 */ /* 0x000fca00078e0202 */
[----:B------:R-:W-:-:S13]  /*1470*/  ISETP.GE.AND P0, PT, R9, R3, PT ;  /* 0x000000030900720c */ /* 0x000fda0003f06270 */
[----:B------:R-:W-:Y:S05]  /*1480*/  @P0 EXIT ;  /* 0x000000000000094d */ /* 0x000fea0003800000 */
[----:B------:R-:W-:-:S06]  /*1490*/  IMAD.WIDE R10, R9, 0x4, R10 ;  /* 0x00000004090a7825 */ /* 0x000fcc00078e020a */
[----:B------:R-:W2:Y:S01]  /*14a0*/  LDG.E R10, desc[UR4][R10.64] ;  /* 0x000000040a0a7981 */ /* 0x000ea2000c1e1900 */
[----:B-1----:R-:W-:Y:S01]  /*14b0*/  IMAD.MOV.U32 R4, RZ, RZ, 0x0 ;  /* 0x00000000ff047424 */ /* 0x002fe200078e00ff */
[----:B------:R-:W-:Y:S01]  /*14c0*/  MOV R5, 0x3e000000 ;  /* 0x3e00000000057802 */ /* 0x000fe20000000f00 */
[----:B------:R-:W-:Y:S01]  /*14d0*/  IMAD.WIDE R12, R9, 0x4, R12 ;  /* 0x00000004090c7825 */ /* 0x000fe200078e020c */
[----:B--2---:R-:W1:Y:S02]  /*14e0*/  F2F.F64.F32 R2, R10 ;  /* 0x0000000a00027310 */ /* 0x004e640000201800 */
[----:B-1----:R-:W-:-:S08]  /*14f0*/  DADD R2, R2, R2 ;  /* 0x0000000002027229 */ /* 0x002fd00000000002 */
[----:B------:R-:W-:-:S10]  /*1500*/  DFMA R2, R2, R4, -1 ;  /* 0xbff000000202742b */ /* 0x000fd40000000004 */
[----:B------:R-:W1:Y:S02]  /*1510*/  F2F.F32.F64 R3, R2 ;  /* 0x0000000200037310 */ /* 0x000e640000301000 */
[----:B-1----:R-:W-:Y:S01]  /*1520*/  STG.E desc[UR4][R12.64], R3 ;  /* 0x000000030c007986 */ /* 0x002fe2000c101904 */
[----:B------:R-:W-:Y:S05]  /*1530*/  EXIT ;  /* 0x000000000000794d */ /* 0x000fea0003800000 */
.L_x_5:
[----:B------:R-:W-:-:S13]  /*1540*/  ISETP.GE.AND P0, PT, R0, 0x1, PT ;  /* 0x000000010000780c */ /* 0x000fda0003f06270 */
[----:B------:R-:W-:Y:S05]  /*1550*/  @!P0 EXIT ;  /* 0x000000000000894d */ /* 0x000fea0003800000 */
[C---:B------:R-:W-:Y:S01]  /*1560*/  ISETP.GE.U32.AND P1, PT, R0.reuse, 0x8, PT ;  /* 0x000000080000780c */ /* 0x040fe20003f26070 */
[----:B------:R-:W-:Y:S01]  /*1570*/  IMAD.MOV.U32 R5, RZ, RZ, RZ ;  /* 0x000000ffff057224 */ /* 0x000fe200078e00ff */
[----:B------:R-:W-:-:S04]  /*1580*/  LOP3.LUT R3, R0, 0x7, RZ, 0xc0, !PT ;  /* 0x0000000700037812 */ /* 0x000fc800078ec0ff */
[----:B------:R-:W-:-:S07]  /*1590*/  ISETP.NE.AND P0, PT, R3, RZ, PT ;  /* 0x000000ff0300720c */ /* 0x000fce0003f05270 */
[----:B------:R-:W-:Y:S06]  /*15a0*/  @!P1 BRA `(.L_x_12) ;  /* 0x0000000400149947 */ /* 0x000fec0003800000 */
[----:B------:R-:W-:Y:S01]  /*15b0*/  LOP3.LUT R5, R0, 0x7ffffff8, RZ, 0xc0, !PT ;  /* 0x7ffffff800057812 */ /* 0x000fe200078ec0ff */
[----:B------:R-:W-:-:S03]  /*15c0*/  IMAD.WIDE.U32 R6, R2, 0x4, R8 ;  /* 0x0000000402067825 */ /* 0x000fc600078e0008 */
[----:B------:R-:W-:Y:S01]  /*15d0*/  IADD3 R24, PT, PT, -R5, RZ, RZ ;  /* 0x000000ff05187210 */ /* 0x000fe20007ffe1ff */
[----:B------:R-:W-:-:S07]  /*15e0*/  VIADD R4, R2, 0x80 ;  /* 0x0000008002047836 */ /* 0x000fce0000000000 */
.L_x_13:
[----:B------:R-:W-:-:S04]  /*15f0*/  IADD3 R26, P1, PT, R6, UR10, RZ ;  /* 0x0000000a061a7c10 */ /* 0x000fc8000ff3e0ff */
[----:B--2---:R-:W-:-:S05]  /*1600*/  IADD3.X R27, PT, PT, R7, UR11, RZ, P1, !PT ;  /* 0x0000000b071b7c10 */ /* 0x004fca0008ffe4ff */
[----:B------:R-:W2:Y:S01]  /*1610*/  LDG.E R26, desc[UR4][R26.64] ;  /* 0x000000041a1a7981 */ /* 0x000ea2000c1e1900 */
[----:B------:R-:W-:Y:S01]  /*1620*/  IMAD.MOV.U32 R16, RZ, RZ, 0x0 ;  /* 0x00000000ff107424 */ /* 0x000fe200078e00ff */
[----:B------:R-:W-:Y:S01]  /*1630*/  IADD3 R22, P1, PT, R6, UR8, RZ ;  /* 0x0000000806167c10 */ /* 0x000fe2000ff3e0ff */
[----:B------:R-:W-:-:S03]  /*1640*/  IMAD.MOV.U32 R17, RZ, RZ, 0x3e000000 ;  /* 0x3e000000ff117424 */ /* 0x000fc600078e00ff */
[----:B------:R-:W-:Y:S01]  /*1650*/  IADD3.X R23, PT, PT, R7, UR9, RZ, P1, !PT ;  /* 0x0000000907177c10 */ /* 0x000fe20008ffe4ff */
[----:B--2---:R-:W0:Y:S02]  /*1660*/  F2F.F64.F32 R14, R26 ;  /* 0x0000001a000e7310 */ /* 0x004e240000201800 */
[----:B0-----:R-:W-:-:S08]  /*1670*/  DADD R14, R14, R14 ;  /* 0x000000000e0e7229 */ /* 0x001fd0000000000e */
[----:B------:R-:W-:Y:S01]  /*1680*/  DFMA R20, R14, R16, -1 ;  /* 0xbff000000e14742b */ /* 0x000fe20000000010 */
[----:B------:R-:W-:-:S05]  /*1690*/  IMAD.WIDE R14, R4, 0x4, R8 ;  /* 0x00000004040e7825 */ /* 0x000fca00078e0208 */
[----:B------:R-:W0:Y:S01]  /*16a0*/  F2F.F32.F64 R25, R20 ;  /* 0x0000001400197310 */ /* 0x000e220000301000 */
[----:B------:R-:W-:-:S04]  /*16b0*/  IADD3 R18, P2, PT, R14, UR10, RZ ;  /* 0x0000000a0e127c10 */ /* 0x000fc8000ff5e0ff */
[----:B------:R-:W-:Y:S01]  /*16c0*/  IADD3.X R19, PT, PT, R15, UR11, RZ, P2, !PT ;  /* 0x0000000b0f137c10 */ /* 0x000fe200097fe4ff */
[----:B0-----:R0:W-:Y:S04]  /*16d0*/  STG.E desc[UR4][R22.64], R25 ;  /* 0x0000001916007986 */ /* 0x0011e8000c101904 */
[----:B------:R-:W2:Y:S01]  /*16e0*/  LDG.E R28, desc[UR4][R18.64] ;  /* 0x00000004121c7981 */ /* 0x000ea2000c1e1900 */
[----:B------:R-:W-:-:S04]  /*16f0*/  IADD3 R14, P1, PT, R14, UR8, RZ ;  /* 0x000000080e0e7c10 */ /* 0x000fc8000ff3e0ff */
[----:B------:R-:W-:Y:S01]  /*1700*/  IADD3.X R15, PT, PT, R15, UR9, RZ, P1, !PT ;  /* 0x000000090f0f7c10 */ /* 0x000fe20008ffe4ff */
[----:B--2---:R-:W1:Y:S02]  /*1710*/  F2F.F64.F32 R26, R28 ;  /* 0x0000001c001a7310 */ /* 0x004e640000201800 */
[----:B-1----:R-:W-:-:S08]  /*1720*/  DADD R26, R26, R26 ;  /* 0x000000001a1a7229 */ /* 0x002fd0000000001a */
[----:B------:R-:W-:-:S10]  /*1730*/  DFMA R26, R26, R16, -1 ;  /* 0xbff000001a1a742b */ /* 0x000fd40000000010 */
[----:B------:R-:W1:Y:S02]  /*1740*/  F2F.F32.F64 R27, R26 ;  /* 0x0000001a001b7310 */ /* 0x000e640000301000 */
[----:B-1----:R1:W-:Y:S04]  /*1750*/  STG.E desc[UR4][R14.64], R27 ;  /* 0x0000001b0e007986 */ /* 0x0023e8000c101904 */
[----:B------:R-:W2:Y:S02]  /*1760*/  LDG.E R29, desc[UR4][R18.64+0x200] ;  /* 0x00020004121d7981 */ /* 0x000ea4000c1e1900 */
[----:B--2---:R-:W2:Y:S02]  /*1770*/  F2F.F64.F32 R20, R29 ;  /* 0x0000001d00147310 */ /* 0x004ea40000201800 */
[----:B--2---:R-:W-:-:S08]  /*1780*/  DADD R20, R20, R20 ;  /* 0x0000000014147229 */ /* 0x004fd00000000014 */
[----:B------:R-:W-:-:S10]  /*1790*/  DFMA R20, R20, R16, -1 ;  /* 0xbff000001414742b */ /* 0x000fd40000000010 */
[----:B------:R-:W2:Y:S02]  /*17a0*/  F2F.F32.F64 R21, R20 ;  /* 0x0000001400157310 */ /* 0x000ea40000301000 */
[----:B--2---:R2:W-:Y:S04]  /*17b0*/  STG.E desc[UR4][R14.64+0x200], R21 ;  /* 0x000200150e007986 */ /* 0x0045e8000c101904 */
[----:B0-----:R-:W3:Y:S02]  /*17c0*/  LDG.E R25, desc[UR4][R18.64+0x400] ;  /* 0x0004000412197981 */ /* 0x001ee4000c1e1900 */
[----:B---3--:R-:W0:Y:S02]  /*17d0*/  F2F.F64.F32 R22, R25 ;  /* 0x0000001900167310 */ /* 0x008e240000201800 */
[----:B0-----:R-:W-:-:S08]  /*17e0*/  DADD R22, R22, R22 ;  /* 0x0000000016167229 */ /* 0x001fd00000000016 */
[----:B------:R-:W-:-:S10]  /*17f0*/  DFMA R22, R22, R16, -1 ;  /* 0xbff000001616742b */ /* 0x000fd40000000010 */
[----:B------:R-:W0:Y:S02]  /*1800*/  F2F.F32.F64 R23, R22 ;  /* 0x0000001600177310 */ /* 0x000e240000301000 */
[----:B0-----:R0:W-:Y:S04]  /*1810*/  STG.E desc[UR4][R14.64+0x400], R23 ;  /* 0x000400170e007986 */ /* 0x0011e8000c101904 */
[----:B------:R-:W1:Y:S02]  /*1820*/  LDG.E R28, desc[UR4][R18.64+0x600] ;  /* 0x00060004121c7981 */ /* 0x000e64000c1e1900 */
[----:B-1----:R-:W1:Y:S02]  /*1830*/  F2F.F64.F32 R26, R28 ;  /* 0x0000001c001a7310 */ /* 0x002e640000201800 */
        /* <DEDUP_REMOVED lines=10> */
[----:B------:R-:W0:Y:S02]  /*18e0*/  LDG.E R28, desc[UR4][R18.64+0xa00] ;  /* 0x000a0004121c7981 */ /* 0x000e24000c1e1900 */
[----:B0-----:R-:W0:Y:S02]  /*18f0*/  F2F.F64.F32 R22, R28 ;  /* 0x0000001c00167310 */ /* 0x001e240000201800 */
[----:B0-----:R-:W-:-:S08]  /*1900*/  DADD R22, R22, R22 ;  /* 0x0000000016167229 */ /* 0x001fd00000000016 */
[----:B------:R-:W-:-:S10]  /*1910*/  DFMA R22, R22, R16, -1 ;  /* 0xbff000001616742b */ /* 0x000fd40000000010 */
[----:B------:R-:W0:Y:S02]  /*1920*/  F2F.F32.F64 R23, R22 ;  /* 0x0000001600177310 */ /* 0x000e240000301000 */
[----:B0-----:R2:W-:Y:S04]  /*1930*/  STG.E desc[UR4][R14.64+0xa00], R23 ;  /* 0x000a00170e007986 */ /* 0x0015e8000c101904 */
[----:B------:R-:W1:Y:S01]  /*1940*/  LDG.E R25, desc[UR4][R18.64+0xc00] ;  /* 0x000c000412197981 */ /* 0x000e62000c1e1900 */
[----:B------:R-:W-:Y:S01]  /*1950*/  IADD3 R24, PT, PT, R24, 0x8, RZ ;  /* 0x0000000818187810 */ /* 0x000fe20007ffe0ff */
[----:B------:R-:W-:Y:S01]  /*1960*/  VIADD R4, R4, 0x400 ;  /* 0x0000040004047836 */ /* 0x000fe20000000000 */
[----:B------:R-:W-:Y:S02]  /*1970*/  IADD3 R6, P2, PT, R6, 0x1000, RZ ;  /* 0x0000100006067810 */ /* 0x000fe40007f5e0ff */
[----:B------:R-:W-:-:S03]  /*1980*/  ISETP.NE.AND P1, PT, R24, RZ, PT ;  /* 0x000000ff1800720c */ /* 0x000fc60003f25270 */
[----:B------:R-:W-:Y:S01]  /*1990*/  IMAD.X R7, RZ, RZ, R7, P2 ;  /* 0x000000ffff077224 */ /* 0x000fe200010e0607 */
[----:B-1----:R-:W0:Y:S02]  /*19a0*/  F2F.F64.F32 R26, R25 ;  /* 0x00000019001a7310 */ /* 0x002e240000201800 */
[----:B0-----:R-:W-:-:S08]  /*19b0*/  DADD R26, R26, R26 ;  /* 0x000000001a1a7229 */ /* 0x001fd0000000001a */
[----:B------:R-:W-:-:S10]  /*19c0*/  DFMA R26, R26, R16, -1 ;  /* 0xbff000001a1a742b */ /* 0x000fd40000000010 */
[----:B------:R-:W0:Y:S02]  /*19d0*/  F2F.F32.F64 R27, R26 ;  /* 0x0000001a001b7310 */ /* 0x000e240000301000 */
[----:B0-----:R2:W-:Y:S01]  /*19e0*/  STG.E desc[UR4][R14.64+0xc00], R27 ;  /* 0x000c001b0e007986 */ /* 0x0015e2000c101904 */
[----:B------:R-:W-:Y:S05]  /*19f0*/  @P1 BRA `(.L_x_13) ;  /* 0xfffffff800fc1947 */ /* 0x000fea000383ffff */
.L_x_12:
[----:B------:R-:W-:Y:S05]  /*1a00*/  @!P0 EXIT ;  /* 0x000000000000894d */ /* 0x000fea0003800000 */
[----:B------:R-:W-:Y:S02]  /*1a10*/  ISETP.GE.U32.AND P0, PT, R3, 0x4, PT ;  /* 0x000000040300780c */ /* 0x000fe40003f06070 */
[----:B------:R-:W-:-:S04]  /*1a20*/  LOP3.LUT R4, R0, 0x3, RZ, 0xc0, !PT ;  /* 0x0000000300047812 */ /* 0x000fc800078ec0ff */
[----:B------:R-:W-:-:S07]  /*1a30*/  ISETP.NE.AND P1, PT, R4, RZ, PT ;  /* 0x000000ff0400720c */ /* 0x000fce0003f25270 */
[----:B------:R-:W-:Y:S06]  /*1a40*/  @!P0 BRA `(.L_x_14) ;  /* 0x0000000000788947 */ /* 0x000fec0003800000 */
[----:B------:R-:W-:-:S05]  /*1a50*/  LEA R3, R5, R2, 0x7 ;  /* 0x0000000205037211 */ /* 0x000fca00078e38ff */
[----:B------:R-:W-:-:S05]  /*1a60*/  IMAD.WIDE R6, R3, 0x4, R10 ;  /* 0x0000000403067825 */ /* 0x000fca00078e020a */
[----:B------:R-:W3:Y:S02]  /*1a70*/  LDG.E R20, desc[UR4][R6.64] ;  /* 0x0000000406147981 */ /* 0x000ee4000c1e1900 */
[----:B---3--:R-:W2:Y:S02]  /*1a80*/  F2F.F64.F32 R8, R20 ;  /* 0x0000001400087310 */ /* 0x008ea40000201800 */
[----:B--2---:R-:W-:Y:S01]  /*1a90*/  DADD R14, R8, R8 ;  /* 0x00000000080e7229 */ /* 0x004fe20000000008 */
[----:B------:R-:W-:Y:S02]  /*1aa0*/  IMAD.MOV.U32 R8, RZ, RZ, 0x0 ;  /* 0x00000000ff087424 */ /* 0x000fe400078e00ff */
[----:B------:R-:W-:-:S06]  /*1ab0*/  IMAD.MOV.U32 R9, RZ, RZ, 0x3e000000 ;  /* 0x3e000000ff097424 */ /* 0x000fcc00078e00ff */
[----:B------:R-:W-:Y:S01]  /*1ac0*/  DFMA R16, R14, R8, -1 ;  /* 0xbff000000e10742b */ /* 0x000fe20000000008 */
[----:B------:R-:W-:-:S09]  /*1ad0*/  IMAD.WIDE R14, R3, 0x4, R12 ;  /* 0x00000004030e7825 */ /* 0x000fd200078e020c */
[----:B------:R-:W0:Y:S02]  /*1ae0*/  F2F.F32.F64 R17, R16 ;  /* 0x0000001000117310 */ /* 0x000e240000301000 */
[----:B0-----:R0:W-:Y:S04]  /*1af0*/  STG.E desc[UR4][R14.64], R17 ;  /* 0x000000110e007986 */ /* 0x0011e8000c101904 */
[----:B------:R-:W2:Y:S02]  /*1b00*/  LDG.E R3, desc[UR4][R6.64+0x200] ;  /* 0x0002000406037981 */ /* 0x000ea4000c1e1900 */
        /* <DEDUP_REMOVED lines=11> */
[----:B------:R-:W0:Y:S01]  /*1bc0*/  LDG.E R3, desc[UR4][R6.64+0x600] ;  /* 0x0006000406037981 */ /* 0x000e22000c1e1900 */
[----:B------:R-:W-:Y:S01]  /*1bd0*/  IADD3 R5, PT, PT, R5, 0x4, RZ ;  /* 0x0000000405057810 */ /* 0x000fe20007ffe0ff */
[----:B0-----:R-:W0:Y:S02]  /*1be0*/  F2F.F64.F32 R16, R3 ;  /* 0x0000000300107310 */ /* 0x001e240000201800 */
[----:B0-----:R-:W-:-:S08]  /*1bf0*/  DADD R16, R16, R16 ;  /* 0x0000000010107229 */ /* 0x001fd00000000010 */
[----:B------:R-:W-:-:S10]  /*1c00*/  DFMA R16, R16, R8, -1 ;  /* 0xbff000001010742b */ /* 0x000fd40000000008 */
[----:B------:R-:W0:Y:S02]  /*1c10*/  F2F.F32.F64 R17, R16 ;  /* 0x0000001000117310 */ /* 0x000e240000301000 */
[----:B0-----:R1:W-:Y:S02]  /*1c20*/  STG.E desc[UR4][R14.64+0x600], R17 ;  /* 0x000600110e007986 */ /* 0x0013e4000c101904 */
.L_x_14:
[----:B------:R-:W-:Y:S05]  /*1c30*/  @!P1 EXIT ;  /* 0x000000000000994d */ /* 0x000fea0003800000 */
[----:B------:R-:W-:Y:S02]  /*1c40*/  ISETP.NE.AND P0, PT, R4, 0x1, PT ;  /* 0x000000010400780c */ /* 0x000fe40003f05270 */
[----:B------:R-:W-:-:S04]  /*1c50*/  LOP3.LUT R0, R0, 0x1, RZ, 0xc0, !PT ;  /* 0x0000000100007812 */ /* 0x000fc800078ec0ff */
[----:B------:R-:W-:-:S07]  /*1c60*/  ISETP.NE.U32.AND P1, PT, R0, 0x1, PT ;  /* 0x000000010000780c */ /* 0x000fce0003f25070 */
[----:B------:R-:W-:Y:S06]  /*1c70*/  @!P0 BRA `(.L_x_15) ;  /* 0x0000000000488947 */ /* 0x000fec0003800000 */
[----:B-1----:R-:W-:-:S04]  /*1c80*/  IMAD R19, R5, 0x80, R2 ;  /* 0x0000008005137824 */ /* 0x002fc800078e0202 */
[----:B--2---:R-:W-:-:S05]  /*1c90*/  IMAD.WIDE R14, R19, 0x4, R10 ;  /* 0x00000004130e7825 */ /* 0x004fca00078e020a */
[----:B------:R-:W2:Y:S01]  /*1ca0*/  LDG.E R0, desc[UR4][R14.64] ;  /* 0x000000040e007981 */ /* 0x000ea2000c1e1900 */
[----:B------:R-:W-:Y:S01]  /*1cb0*/  IMAD.MOV.U32 R16, RZ, RZ, 0x0 ;  /* 0x00000000ff107424 */ /* 0x000fe200078e00ff */
[----:B------:R-:W-:Y:S01]  /*1cc0*/  MOV R17, 0x3e000000 ;  /* 0x3e00000000117802 */ /* 0x000fe20000000f00 */
[----:B------:R-:W-:Y:S01]  /*1cd0*/  IMAD.WIDE R18, R19, 0x4, R12 ;  /* 0x0000000413127825 */ /* 0x000fe200078e020c */
[----:B--2---:R-:W0:Y:S02]  /*1ce0*/  F2F.F64.F32 R6, R0 ;  /* 0x0000000000067310 */ /* 0x004e240000201800 */
[----:B0-----:R-:W-:-:S08]  /*1cf0*/  DADD R6, R6, R6 ;  /* 0x0000000006067229 */ /* 0x001fd00000000006 */
[----:B------:R-:W-:-:S10]  /*1d00*/  DFMA R6, R6, R16, -1 ;  /* 0xbff000000606742b */ /* 0x000fd40000000010 */
[----:B------:R-:W0:Y:S02]  /*1d10*/  F2F.F32.F64 R7, R6 ;  /* 0x0000000600077310 */ /* 0x000e240000301000 */
[----:B0-----:R0:W-:Y:S04]  /*1d20*/  STG.E desc[UR4][R18.64], R7 ;  /* 0x0000000712007986 */ /* 0x0011e8000c101904 */
[----:B------:R-:W2:Y:S01]  /*1d30*/  LDG.E R3, desc[UR4][R14.64+0x200] ;  /* 0x000200040e037981 */ /* 0x000ea2000c1e1900 */
[----:B------:R-:W-:Y:S01]  /*1d40*/  VIADD R5, R5, 0x2 ;  /* 0x0000000205057836 */ /* 0x000fe20000000000 */
[----:B--2---:R-:W1:Y:S02]  /*1d50*/  F2F.F64.F32 R8, R3 ;  /* 0x0000000300087310 */ /* 0x004e640000201800 */
[----:B-1----:R-:W-:-:S08]  /*1d60*/  DADD R8, R8, R8 ;  /* 0x0000000008087229 */ /* 0x002fd00000000008 */
[----:B------:R-:W-:-:S10]  /*1d70*/  DFMA R8, R8, R16, -1 ;  /* 0xbff000000808742b */ /* 0x000fd40000000010 */
[----:B------:R-:W1:Y:S02]  /*1d80*/  F2F.F32.F64 R9, R8 ;  /* 0x0000000800097310 */ /* 0x000e640000301000 */
[----:B-1----:R0:W-:Y:S02]  /*1d90*/  STG.E desc[UR4][R18.64+0x200], R9 ;  /* 0x0002000912007986 */ /* 0x0021e4000c101904 */
.L_x_15:
[----:B------:R-:W-:Y:S05]  /*1da0*/  @P1 EXIT ;  /* 0x000000000000194d */ /* 0x000fea0003800000 */
[----:B0-----:R-:W-:-:S04]  /*1db0*/  IMAD R7, R5, 0x80, R2 ;  /* 0x0000008005077824 */ /* 0x001fc800078e0202 */
[----:B------:R-:W-:-:S06]  /*1dc0*/  IMAD.WIDE R10, R7, 0x4, R10 ;  /* 0x00000004070a7825 */ /* 0x000fcc00078e020a */
[----:B------:R-:W3:Y:S01]  /*1dd0*/  LDG.E R10, desc[UR4][R10.64] ;  /* 0x000000040a0a7981 */ /* 0x000ee2000c1e1900 */
[----:B------:R-:W-:Y:S01]  /*1de0*/  MOV R4, 0x0 ;  /* 0x0000000000047802 */ /* 0x000fe20000000f00 */
[----:B------:R-:W-:Y:S02]  /*1df0*/  IMAD.MOV.U32 R5, RZ, RZ, 0x3e000000 ;  /* 0x3e000000ff057424 */ /* 0x000fe400078e00ff */
[----:B------:R-:W-:Y:S01]  /*1e00*/  IMAD.WIDE R12, R7, 0x4, R12 ;  /* 0x00000004070c7825 */ /* 0x000fe200078e020c */
[----:B---3--:R-:W0:Y:S02]  /*1e10*/  F2F.F64.F32 R2, R10 ;  /* 0x0000000a00027310 */ /* 0x008e240000201800 */
[----:B0-----:R-:W-:-:S08]  /*1e20*/  DADD R2, R2, R2 ;  /* 0x0000000002027229 */ /* 0x001fd00000000002 */
[----:B------:R-:W-:-:S10]  /*1e30*/  DFMA R2, R2, R4, -1 ;  /* 0xbff000000202742b */ /* 0x000fd40000000004 */
[----:B------:R-:W0:Y:S02]  /*1e40*/  F2F.F32.F64 R3, R2 ;  /* 0x0000000200037310 */ /* 0x000e240000301000 */
[----:B0-----:R-:W-:Y:S01]  /*1e50*/  STG.E desc[UR4][R12.64], R3 ;  /* 0x000000030c007986 */ /* 0x001fe2000c101904 */
[----:B------:R-:W-:Y:S05]  /*1e60*/  EXIT ;  /* 0x000000000000794d */ /* 0x000fea0003800000 */
.L_x_16:
[----:B------:R-:W-:-:S00]  /*1e70*/  BRA `(.L_x_16) ;  /* 0xfffffffc00fc7947 */ /* 0x000fc0000383ffff */
[----:B------:R-:W-:-:S00]  /*1e80*/  NOP ;  /* 0x0000000000007918 */ /* 0x000fc00000000000 */
[----:B------:R-:W-:-:S00]  /*1e90*/  NOP ;  /* 0x0000000000007918 */ /* 0x000fc00000000000 */
[----:B------:R-:W-:-:S00]  /*1ea0*/  NOP ;  /* 0x0000000000007918 */ /* 0x000fc00000000000 */
[----:B------:R-:W-:-:S00]  /*1eb0*/  NOP ;  /* 0x0000000000007918 */ /* 0x000fc00000000000 */
[----:B------:R-:W-:-:S00]  /*1ec0*/  NOP ;  /* 0x0000000000007918 */ /* 0x000fc00000000000 */
[----:B------:R-:W-:-:S00]  /*1ed0*/  NOP ;  /* 0x0000000000007918 */ /* 0x000fc00000000000 */
[----:B------:R-:W-:-:S00]  /*1ee0*/  NOP ;  /* 0x0000000000007918 */ /* 0x000fc00000000000 */
[----:B------:R-:W-:-:S00]  /*1ef0*/  NOP ;  /* 0x0000000000007918 */ /* 0x000fc00000000000 */
.L_x_58:


//--------------------- .text._ZN3cub18CUB_300001_SM_10006detail9transform16transform_kernelINS2_10policy_hubILb1EN4cuda3std3__45tupleIJN6thrust24THRUST_300001_SM_1000_NS6detail15normal_iteratorINSA_10device_ptrIfEEEESF_EEEE10policy1000Ei13saxpy_functorSF_JPfSK_EEEvT0_iT1_T2_DpNS2_10kernel_argIT3_EE --------------------------
	.section	.text._ZN3cub18CUB_300001_SM_10006detail9transform16transform_kernelINS2_10policy_hubILb1EN4cuda3std3__45tupleIJN6thrust24THRUST_300001_SM_1000_NS6detail15normal_iteratorINSA_10device_ptrIfEEEESF_EEEE10policy1000Ei13saxpy_functorSF_JPfSK_EEEvT0_iT1_T2_DpNS2_10kernel_argIT3_EE,"ax",@progbits
	.align	128
        .global         _ZN3cub18CUB_300001_SM_10006detail9transform16transform_kernelINS2_10policy_hubILb1EN4cuda3std3__45tupleIJN6thrust24THRUST_300001_SM_1000_NS6detail15normal_iteratorINSA_10device_ptrIfEEEESF_EEEE10policy1000Ei13saxpy_functorSF_JPfSK_EEEvT0_iT1_T2_DpNS2_10kernel_argIT3_EE
        .type           _ZN3cub18CUB_300001_SM_10006detail9transform16transform_kernelINS2_10policy_hubILb1EN4cuda3std3__45tupleIJN6thrust24THRUST_300001_SM_1000_NS6detail15normal_iteratorINSA_10device_ptrIfEEEESF_EEEE10policy1000Ei13saxpy_functorSF_JPfSK_EEEvT0_iT1_T2_DpNS2_10kernel_argIT3_EE,@function
        .size           _ZN3cub18CUB_300001_SM_10006detail9transform16transform_kernelINS2_10policy_hubILb1EN4cuda3std3__45tupleIJN6thrust24THRUST_300001_SM_1000_NS6detail15normal_iteratorINSA_10device_ptrIfEEEESF_EEEE10policy1000Ei13saxpy_functorSF_JPfSK_EEEvT0_iT1_T2_DpNS2_10kernel_argIT3_EE,(.L_x_59 - _ZN3cub18CUB_300001_SM_10006detail9transform16transform_kernelINS2_10policy_hubILb1EN4cuda3std3__45tupleIJN6thrust24THRUST_300001_SM_1000_NS6detail15normal_iteratorINSA_10device_ptrIfEEEESF_EEEE10policy1000Ei13saxpy_functorSF_JPfSK_EEEvT0_iT1_T2_DpNS2_10kernel_argIT3_EE)
        .other          _ZN3cub18CUB_300001_SM_10006detail9transform16transform_kernelINS2_10policy_hubILb1EN4cuda3std3__45tupleIJN6thrust24THRUST_300001_SM_1000_NS6detail15normal_iteratorINSA_10device_ptrIfEEEESF_EEEE10policy1000Ei13saxpy_functorSF_JPfSK_EEEvT0_iT1_T2_DpNS2_10kernel_argIT3_EE,@"STO_CUDA_ENTRY STV_DEFAULT"
_ZN3cub18CUB_300001_SM_10006detail9transform16transform_kernelINS2_10policy_hubILb1EN4cuda3std3__45tupleIJN6thrust24THRUST_300001_SM_1000_NS6detail15normal_iteratorINSA_10device_ptrIfEEEESF_EEEE10policy1000Ei13saxpy_functorSF_JPfSK_EEEvT0_iT1_T2_DpNS2_10kernel_argIT3_EE:
.text._ZN3cub18CUB_300001_SM_10006detail9transform16transform_kernelINS2_10policy_hubILb1EN4cuda3std3__45tupleIJN6thrust24THRUST_300001_SM_1000_NS6detail15normal_iteratorINSA_10device_ptrIfEEEESF_EEEE10policy1000Ei13saxpy_functorSF_JPfSK_EEEvT0_iT1_T2_DpNS2_10kernel_argIT3_EE:
[----:B------:R-:W-:Y:S08]  /*0000*/  LDC R1, c[0x0][0x37c] ;  /* 0x0000df00ff017b82 */ /* 0x000ff00000000800 */
[----:B------:R-:W0:Y:S01]  /*0010*/  LDC.64 R10, c[0x0][0x380] ;  /* 0x0000e000ff0a7b82 */ /* 0x000e220000000a00 */
[----:B------:R-:W1:Y:S01]  /*0020*/  S2R R9, SR_TID.X ;  /* 0x0000000000097919 */ /* 0x000e620000002100 */
[----:B------:R-:W-:Y:S06]  /*0030*/  BSSY.RECONVERGENT B0, `(.L_x_17) ;  /* 0x000001f000007945 */ /* 0x000fec0003800200 */
[----:B------:R-:W2:Y:S01]  /*0040*/  S2UR UR4, SR_CTAID.X ;  /* 0x00000000000479c3 */ /* 0x000ea20000002500 */
[----:B0-----:R-:W-:-:S04]  /*0050*/  IMAD.SHL.U32 R5, R11, 0x80, RZ ;  /* 0x000000800b057824 */ /* 0x001fc800078e00ff */
[----:B--2---:R-:W-:Y:S01]  /*0060*/  IMAD R3, R5, UR4, RZ ;  /* 0x0000000405037c24 */ /* 0x004fe2000f8e02ff */
[----:B-1----:R-:W-:-:S03]  /*0070*/  SHF.L.U32 R13, R9, 0x7, RZ ;  /* 0x00000007090d7819 */ /* 0x002fc600000006ff */
[----:B------:R-:W-:-:S05]  /*0080*/  IMAD.IADD R10, R10, 0x1, -R3 ;  /* 0x000000010a0a7824 */ /* 0x000fca00078e0a03 */
[----:B------:R-:W-:-:S05]  /*0090*/  VIMNMX R0, PT, PT, R5, R10, PT ;  /* 0x0000000a05007248 */ /* 0x000fca0003fe0100 */
[----:B------:R-:W-:-:S05]  /*00a0*/  IMAD.SHL.U32 R2, R0, 0x4, RZ ;  /* 0x0000000400027824 */ /* 0x000fca00078e00ff */
[----:B------:R-:W-:-:S13]  /*00b0*/  ISETP.GE.AND P0, PT, R13, R2, PT ;  /* 0x000000020d00720c */ /* 0x000fda0003f06270 */
[----:B------:R-:W-:Y:S05]  /*00c0*/  @P0 BRA `(.L_x_18) ;  /* 0x0000000000540947 */ /* 0x000fea0003800000 */
[----:B------:R-:W0:Y:S01]  /*00d0*/  LDC.64 R6, c[0x0][0x398] ;  /* 0x0000e600ff067b82 */ /* 0x000e220000000a00 */
[----:B------:R-:W-:Y:S01]  /*00e0*/  BSSY.RECONVERGENT B1, `(.L_x_19) ;  /* 0x000000a000017945 */ /* 0x000fe20003800200 */
[----:B------:R-:W-:Y:S02]  /*00f0*/  IMAD.MOV.U32 R15, RZ, RZ, R13 ;  /* 0x000000ffff0f7224 */ /* 0x000fe400078e000d */
[----:B0-----:R-:W-:-:S04]  /*0100*/  IMAD.WIDE.U32 R6, R9, 0x80, R6 ;  /* 0x0000008009067825 */ /* 0x001fc800078e0006 */
[----:B------:R-:W-:-:S07]  /*0110*/  IMAD.WIDE R6, R3, 0x4, R6 ;  /* 0x0000000403067825 */ /* 0x000fce00078e0206 */
.L_x_20:
[----:B------:R-:W-:Y:S01]  /*0120*/  IADD3 R15, PT, PT, R15, 0x4000, RZ ;  /* 0x000040000f0f7810 */ /* 0x000fe20007ffe0ff */
[----:B------:R0:W-:Y:S03]  /*0130*/  CCTL.E.PF2 [R6] ;  /* 0x000000000600798f */ /* 0x0001e60000800100 */
[----:B------:R-:W-:Y:S02]  /*0140*/  ISETP.GE.AND P0, PT, R15, R2, PT ;  /* 0x000000020f00720c */ /* 0x000fe40003f06270 */
[----:B0-----:R-:W-:-:S05]  /*0150*/  IADD3 R6, P1, PT, R6, 0x4000, RZ ;  /* 0x0000400006067810 */ /* 0x001fca0007f3e0ff */
[----:B------:R-:W-:-:S06]  /*0160*/  IMAD.X R7, RZ, RZ, R7, P1 ;  /* 0x000000ffff077224 */ /* 0x000fcc00008e0607 */
[----:B------:R-:W-:Y:S05]  /*0170*/  @!P0 BRA `(.L_x_20) ;  /* 0xfffffffc00e88947 */ /* 0x000fea000383ffff */
[----:B------:R-:W-:Y:S05]  /*0180*/  BSYNC.RECONVERGENT B1 ;  /* 0x0000000000017941 */ /* 0x000fea0003800200 */
.L_x_19:
[----:B------:R-:W0:Y:S02]  /*0190*/  LDC.64 R6, c[0x0][0x3a8] ;  /* 0x0000ea00ff067b82 */ /* 0x000e240000000a00 */
[----:B0-----:R-:W-:-:S04]  /*01a0*/  IMAD.WIDE.U32 R6, R9, 0x80, R6 ;  /* 0x0000008009067825 */ /* 0x001fc800078e0006 */
[----:B------:R-:W-:-:S07]  /*01b0*/  IMAD.WIDE R6, R3, 0x4, R6 ;  /* 0x0000000403067825 */ /* 0x000fce00078e0206 */
.L_x_21:
[----:B------:R-:W-:Y:S01]  /*01c0*/  VIADD R13, R13, 0x4000 ;  /* 0x000040000d0d7836 */ /* 0x000fe20000000000 */
[----:B------:R0:W-:Y:S04]  /*01d0*/  CCTL.E.PF2 [R6] ;  /* 0x000000000600798f */ /* 0x0001e80000800100 */
[----:B------:R-:W-:Y:S02]  /*01e0*/  ISETP.GE.AND P0, PT, R13, R2, PT ;  /* 0x000000020d00720c */ /* 0x000fe40003f06270 */
[----:B0-----:R-:W-:-:S04]  /*01f0*/  IADD3 R6, P1, PT, R6, 0x4000, RZ ;  /* 0x0000400006067810 */ /* 0x001fc80007f3e0ff */
[----:B------:R-:W-:-:S07]  /*0200*/  IADD3.X R7, PT, PT, RZ, R7, RZ, P1, !PT ;  /* 0x00000007ff077210 */ /* 0x000fce0000ffe4ff */
[----:B------:R-:W-:Y:S05]  /*0210*/  @!P0 BRA `(.L_x_21) ;  /* 0xfffffffc00e88947 */ /* 0x000fea000383ffff */
.L_x_18:
[----:B------:R-:W-:Y:S05]  /*0220*/  BSYNC.RECONVERGENT B0 ;  /* 0x0000000000007941 */ /* 0x000fea0003800200 */
.L_x_17:
[----:B------:R-:W0:Y:S01]  /*0230*/  LDCU.128 UR8, c[0x0][0x390] ;  /* 0x00007200ff0877ac */ /* 0x000e220008000c00 */
[----:B------:R-:W-:Y:S01]  /*0240*/  ISETP.GT.AND P0, PT, R5, R10, PT ;  /* 0x0000000a0500720c */ /* 0x000fe20003f04270 */
[----:B------:R-:W-:Y:S01]  /*0250*/  IMAD.WIDE R2, R3, 0x4, RZ ;  /* 0x0000000403027825 */ /* 0x000fe200078e02ff */
[----:B------:R-:W1:Y:S02]  /*0260*/  LDCU.64 UR4, c[0x0][0x358] ;  /* 0x00006b00ff0477ac */ /* 0x000e640008000a00 */
[C---:B0-----:R-:W-:Y:S02]  /*0270*/  IADD3 R4, P1, PT, R2.reuse, UR10, RZ ;  /* 0x0000000a02047c10 */ /* 0x041fe4000ff3e0ff */
[----:B------:R-:W-:Y:S02]  /*0280*/  IADD3 R6, P2, PT, R2, UR8, RZ ;  /* 0x0000000802067c10 */ /* 0x000fe4000ff5e0ff */
[C---:B------:R-:W-:Y:S02]  /*0290*/  IADD3.X R5, PT, PT, R3.reuse, UR11, RZ, P1, !PT ;  /* 0x0000000b03057c10 */ /* 0x040fe40008ffe4ff */
[----:B------:R-:W-:-:S03]  /*02a0*/  IADD3.X R7, PT, PT, R3, UR9, RZ, P2, !PT ;  /* 0x0000000903077c10 */ /* 0x000fc600097fe4ff */
[----:B-1----:R-:W-:Y:S06]  /*02b0*/  @P0 BRA `(.L_x_22) ;  /* 0x0000000800580947 */ /* 0x002fec0003800000 */
        /* <DEDUP_REMOVED lines=8> */
[C---:B------:R-:W-:Y:S01]  /*0340*/  IMAD.WIDE.U32 R18, R9.reuse, 0x4, R2 ;  /* 0x0000000409127825 */ /* 0x040fe200078e0002 */
[----:B------:R-:W-:Y:S01]  /*0350*/  IADD3 R17, PT, PT, R9, 0x80, RZ ;  /* 0x0000008009117810 */ /* 0x000fe20007ffe0ff */
[----:B------:R-:W0:Y:S02]  /*0360*/  LDCU.128 UR8, c[0x0][0x390] ;  /* 0x00007200ff0877ac */ /* 0x000e240008000c00 */
[----:B------:R-:W-:Y:S02]  /*0370*/  IMAD.MOV.U32 R8, RZ, RZ, R18 ;  /* 0x000000ffff087224 */ /* 0x000fe400078e0012 */
[----:B------:R-:W-:-:S07]  /*0380*/  IMAD.MOV R16, RZ, RZ, -R0 ;  /* 0x000000ffff107224 */ /* 0x000fce00078e0a00 */
.L_x_24:
[----:B0-----:R-:W-:-:S04]  /*0390*/  IADD3 R26, P1, PT, R8, UR10, RZ ;  /* 0x0000000a081a7c10 */ /* 0x001fc8000ff3e0ff */
[----:B--2---:R-:W-:-:S05]  /*03a0*/  IADD3.X R27, PT, PT, R19, UR11, RZ, P1, !PT ;  /* 0x0000000b131b7c10 */ /* 0x004fca0008ffe4ff */
[----:B------:R-:W2:Y:S01]  /*03b0*/  LDG.E R26, desc[UR4][R26.64] ;  /* 0x000000041a1a7981 */ /* 0x000ea2000c1e1900 */
[----:B------:R-:W-:Y:S01]  /*03c0*/  IMAD.WIDE R14, R17, 0x4, R2 ;  /* 0x00000004110e7825 */ /* 0x000fe200078e0202 */
[----:B------:R-:W-:-:S04]  /*03d0*/  IADD3 R20, P1, PT, R8, UR8, RZ ;  /* 0x0000000808147c10 */ /* 0x000fc8000ff3e0ff */
[----:B------:R-:W-:Y:S01]  /*03e0*/  IADD3.X R21, PT, PT, R19, UR9, RZ, P1, !PT ;  /* 0x0000000913157c10 */ /* 0x000fe20008ffe4ff */
[----:B--2---:R-:W0:Y:S02]  /*03f0*/  F2F.F64.F32 R10, R26 ;  /* 0x0000001a000a7310 */ /* 0x004e240000201800 */
[----:B0-----:R-:W-:Y:S01]  /*0400*/  DADD R12, R10, R10 ;  /* 0x000000000a0c7229 */ /* 0x001fe2000000000a */
[----:B------:R-:W-:Y:S01]  /*0410*/  IMAD.MOV.U32 R10, RZ, RZ, 0x0 ;  /* 0x00000000ff0a7424 */ /* 0x000fe200078e00ff */
[----:B------:R-:W-:-:S06]  /*0420*/  MOV R11, 0x3e000000 ;  /* 0x3e000000000b7802 */ /* 0x000fcc0000000f00 */
[----:B------:R-:W-:Y:S01]  /*0430*/  DFMA R24, R12, R10, -1 ;  /* 0xbff000000c18742b */ /* 0x000fe2000000000a */
[----:B------:R-:W-:-:S05]  /*0440*/  IADD3 R12, P2, PT, R14, UR10, RZ ;  /* 0x0000000a0e0c7c10 */ /* 0x000fca000ff5e0ff */
[----:B------:R-:W0:Y:S01]  /*0450*/  F2F.F32.F64 R23, R24 ;  /* 0x0000001800177310 */ /* 0x000e220000301000 */
        /* <DEDUP_REMOVED lines=41> */
[----:B------:R-:W-:Y:S01]  /*06f0*/  VIADD R16, R16, 0x8 ;  /* 0x0000000810107836 */ /* 0x000fe20000000000 */
[----:B------:R-:W-:Y:S01]  /*0700*/  IADD3 R8, P2, PT, R8, 0x1000, RZ ;  /* 0x0000100008087810 */ /* 0x000fe20007f5e0ff */
[----:B------:R-:W-:-:S03]  /*0710*/  VIADD R17, R17, 0x400 ;  /* 0x0000040011117836 */ /* 0x000fc60000000000 */
[----:B------:R-:W-:Y:S02]  /*0720*/  ISETP.NE.AND P1, PT, R16, RZ, PT ;  /* 0x000000ff1000720c */ /* 0x000fe40003f25270 */
[----:B------:R-:W-:Y:S01]  /*0730*/  IADD3.X R19, PT, PT, RZ, R19, RZ, P2, !PT ;  /* 0x00000013ff137210 */ /* 0x000fe200017fe4ff */
[----:B-1----:R-:W0:Y:S02]  /*0740*/  F2F.F64.F32 R26, R18 ;  /* 0x00000012001a7310 */ /* 0x002e240000201800 */
[----:B0-----:R-:W-:-:S08]  /*0750*/  DADD R26, R26, R26 ;  /* 0x000000001a1a7229 */ /* 0x001fd0000000001a */
[----:B------:R-:W-:-:S10]  /*0760*/  DFMA R26, R26, R10, -1 ;  /* 0xbff000001a1a742b */ /* 0x000fd4000000000a */
[----:B------:R-:W0:Y:S02]  /*0770*/  F2F.F32.F64 R27, R26 ;  /* 0x0000001a001b7310 */ /* 0x000e240000301000 */
[----:B0-----:R2:W-:Y:S01]  /*0780*/  STG.E desc[UR4][R14.64+0xc00], R27 ;  /* 0x000c001b0e007986 */ /* 0x0015e2000c101904 */
[----:B------:R-:W-:Y:S05]  /*0790*/  @P1 BRA `(.L_x_24) ;  /* 0xfffffff800fc1947 */ /* 0x000fea000383ffff */
.L_x_23:
[----:B------:R-:W-:Y:S05]  /*07a0*/  @!P0 EXIT ;  /* 0x000000000000894d */ /* 0x000fea0003800000 */
[----:B------:R-:W0:Y:S01]  /*07b0*/  LDC R8, c[0x0][0x384] ;  /* 0x0000e100ff087b82 */ /* 0x000e220000000800 */
[----:B------:R-:W-:Y:S02]  /*07c0*/  ISETP.GE.U32.AND P0, PT, R22, 0x4, PT ;  /* 0x000000041600780c */ /* 0x000fe40003f06070 */
[----:B0-----:R-:W-:-:S04]  /*07d0*/  LOP3.LUT R20, R8, 0x3, RZ, 0xc0, !PT ;  /* 0x0000000308147812 */ /* 0x001fc800078ec0ff */
[----:B------:R-:W-:-:S07]  /*07e0*/  ISETP.NE.AND P1, PT, R20, RZ, PT ;  /* 0x000000ff1400720c */ /* 0x000fce0003f25270 */
[----:B------:R-:W-:Y:S06]  /*07f0*/  @!P0 BRA `(.L_x_25) ;  /* 0x0000000000788947 */ /* 0x000fec0003800000 */
[----:B------:R-:W-:-:S04]  /*0800*/  IMAD R17, R0, 0x80, R9 ;  /* 0x0000008000117824 */ /* 0x000fc800078e0209 */
[----:B------:R-:W-:-:S05]  /*0810*/  IMAD.WIDE R2, R17, 0x4, R4 ;  /* 0x0000000411027825 */ /* 0x000fca00078e0204 */
[----:B------:R-:W3:Y:S02]  /*0820*/  LDG.E R18, desc[UR4][R2.64] ;  /* 0x0000000402127981 */ /* 0x000ee4000c1e1900 */
[----:B---3--:R-:W0:Y:S02]  /*0830*/  F2F.F64.F32 R10, R18 ;  /* 0x00000012000a7310 */ /* 0x008e240000201800 */
[----:B0-----:R-:W-:Y:S01]  /*0840*/  DADD R12, R10, R10 ;  /* 0x000000000a0c7229 */ /* 0x001fe2000000000a */
[----:B------:R-:W-:Y:S01]  /*0850*/  IMAD.MOV.U32 R10, RZ, RZ, 0x0 ;  /* 0x00000000ff0a7424 */ /* 0x000fe200078e00ff */
[----:B------:R-:W-:-:S06]  /*0860*/  MOV R11, 0x3e000000 ;  /* 0x3e000000000b7802 */ /* 0x000fcc0000000f00 */
[----:B--2---:R-:W-:Y:S01]  /*0870*/  DFMA R14, R12, R10, -1 ;  /* 0xbff000000c0e742b */ /* 0x004fe2000000000a */
        /* <DEDUP_REMOVED lines=16> */
[----:B------:R-:W-:Y:S01]  /*0980*/  VIADD R0, R0, 0x4 ;  /* 0x0000000400007836 */ /* 0x000fe20000000000 */
[----:B0-----:R-:W0:Y:S02]  /*0990*/  F2F.F64.F32 R14, R21 ;  /* 0x00000015000e7310 */ /* 0x001e240000201800 */
[----:B0-----:R-:W-:-:S08]  /*09a0*/  DADD R14, R14, R14 ;  /* 0x000000000e0e7229 */ /* 0x001fd0000000000e */
[----:B------:R-:W-:-:S10]  /*09b0*/  DFMA R14, R14, R10, -1 ;  /* 0xbff000000e0e742b */ /* 0x000fd4000000000a */
[----:B------:R-:W0:Y:S02]  /*09c0*/  F2F.F32.F64 R15, R14 ;  /* 0x0000000e000f7310 */ /* 0x000e240000301000 */
[----:B0-----:R1:W-:Y:S02]  /*09d0*/  STG.E desc[UR4][R12.64+0x600], R15 ;  /* 0x0006000f0c007986 */ /* 0x0013e4000c101904 */
.L_x_25:
[----:B------:R-:W-:Y:S05]  /*09e0*/  @!P1 EXIT ;  /* 0x000000000000994d */ /* 0x000fea0003800000 */
[----:B------:R-:W-:Y:S02]  /*09f0*/  ISETP.NE.AND P0, PT, R20, 0x1, PT ;  /* 0x000000011400780c */ /* 0x000fe40003f05270 */
[----:B------:R-:W-:-:S04]  /*0a00*/  LOP3.LUT R8, R8, 0x1, RZ, 0xc0, !PT ;  /* 0x0000000108087812 */ /* 0x000fc800078ec0ff */
[----:B------:R-:W-:-:S07]  /*0a10*/  ISETP.NE.U32.AND P1, PT, R8, 0x1, PT ;  /* 0x000000010800780c */ /* 0x000fce0003f25070 */
[----:B------:R-:W-:Y:S06]  /*0a20*/  @!P0 BRA `(.L_x_26) ;  /* 0x0000000000488947 */ /* 0x000fec0003800000 */
[----:B-1----:R-:W-:-:S04]  /*0a30*/  IMAD R17, R0, 0x80, R9 ;  /* 0x0000008000117824 */ /* 0x002fc800078e0209 */
[----:B------:R-:W-:-:S05]  /*0a40*/  IMAD.WIDE R12, R17, 0x4, R4 ;  /* 0x00000004110c7825 */ /* 0x000fca00078e0204 */
[----:B------:R-:W3:Y:S01]  /*0a50*/  LDG.E R8, desc[UR4][R12.64] ;  /* 0x000000040c087981 */ /* 0x000ee2000c1e1900 */
[----:B--2---:R-:W-:Y:S01]  /*0a60*/  MOV R14, 0x0 ;  /* 0x00000000000e7802 */ /* 0x004fe20000000f00 */
[----:B------:R-:W-:Y:S02]  /*0a70*/  IMAD.MOV.U32 R15, RZ, RZ, 0x3e000000 ;  /* 0x3e000000ff0f7424 */ /* 0x000fe400078e00ff */
[----:B------:R-:W-:Y:S01]  /*0a80*/  IMAD.WIDE R16, R17, 0x4, R6 ;  /* 0x0000000411107825 */ /* 0x000fe200078e0206 */
[----:B---3--:R-:W0:Y:S02]  /*0a90*/  F2F.F64.F32 R2, R8 ;  /* 0x0000000800027310 */ /* 0x008e240000201800 */
        /* <DEDUP_REMOVED lines=11> */
.L_x_26:
[----:B------:R-:W-:Y:S05]  /*0b50*/  @P1 EXIT ;  /* 0x000000000000194d */ /* 0x000fea0003800000 */
[----:B0-----:R-:W-:-:S05]  /*0b60*/  LEA R11, R0, R9, 0x7 ;  /* 0x00000009000b7211 */ /* 0x001fca00078e38ff */
[----:B------:R-:W-:-:S06]  /*0b70*/  IMAD.WIDE R4, R11, 0x4, R4 ;  /* 0x000000040b047825 */ /* 0x000fcc00078e0204 */
[----:B------:R-:W3:Y:S01]  /*0b80*/  LDG.E R4, desc[UR4][R4.64] ;  /* 0x0000000404047981 */ /* 0x000ee2000c1e1900 */
[----:B------:R-:W-:Y:S02]  /*0b90*/  IMAD.MOV.U32 R8, RZ, RZ, 0x0 ;  /* 0x00000000ff087424 */ /* 0x000fe400078e00ff */
        /* <DEDUP_REMOVED lines=8> */
.L_x_22:
[----:B------:R-:W-:-:S13]  /*0c20*/  ISETP.GE.AND P0, PT, R11, 0x1, PT ;  /* 0x000000010b00780c */ /* 0x000fda0003f06270 */
[----:B------:R-:W-:Y:S05]  /*0c30*/  @!P0 EXIT ;  /* 0x000000000000894d */ /* 0x000fea0003800000 */
[C---:B------:R-:W-:Y:S02]  /*0c40*/  ISETP.GE.U32.AND P0, PT, R11.reuse, 0x8, PT ;  /* 0x000000080b00780c */ /* 0x040fe40003f06070 */
[----:B------:R-:W-:Y:S02]  /*0c50*/  LOP3.LUT R18, R11, 0x7, RZ, 0xc0, !PT ;  /* 0x000000070b127812 */ /* 0x000fe400078ec0ff */
[----:B------:R-:W-:-:S09]  /*0c60*/  MOV R2, RZ ;  /* 0x000000ff00027202 */ /* 0x000fd20000000f00 */
[----:B------:R-:W-:Y:S05]  /*0c70*/  @!P0 BRA `(.L_x_27) ;  /* 0x0000000400708947 */ /* 0x000fea0003800000 */
[----:B------:R-:W-:Y:S01]  /*0c80*/  LOP3.LUT R2, R11, 0x7ffffff8, RZ, 0xc0, !PT ;  /* 0x7ffffff80b027812 */ /* 0x000fe200078ec0ff */
[----:B------:R-:W-:-:S07]  /*0c90*/  IMAD.MOV.U32 R8, RZ, RZ, RZ ;  /* 0x000000ffff087224 */ /* 0x000fce00078e00ff */
.L_x_30:
[----:B------:R-:W-:-:S05]  /*0ca0*/  IMAD R3, R8, 0x80, R9 ;  /* 0x0000008008037824 */ /* 0x000fca00078e0209 */
[----:B------:R-:W-:-:S13]  /*0cb0*/  ISETP.GE.AND P0, PT, R3, R0, PT ;  /* 0x000000000300720c */ /* 0x000fda0003f06270 */
[----:B0-----:R-:W-:-:S06]  /*0cc0*/  @!P0 IMAD.WIDE.U32 R12, R3, 0x4, R4 ;  /* 0x00000004030c8825 */ /* 0x001fcc00078e0004 */
[----:B------:R-:W2:Y:S01]  /*0cd0*/  @!P0 LDG.E R12, desc[UR4][R12.64] ;  /* 0x000000040c0c8981 */ /* 0x000ea2000c1e1900 */
[----:B------:R-:W-:Y:S01]  /*0ce0*/  @!P0 MOV R14, 0x0 ;  /* 0x00000000000e8802 */ /* 0x000fe20000000f00 */
        /* <DEDUP_REMOVED lines=23> */
[----:B------:R-:W-:Y:S01]  /*0e60*/  @!P0 IMAD.MOV.U32 R17, RZ, RZ, 0x3e000000 ;  /* 0x3e000000ff118424 */ /* 0x000fe200078e00ff */
        /* <DEDUP_REMOVED lines=8> */
[----:B------:R-:W-:Y:S01]  /*0ef0*/  @!P1 MOV R20, 0x0 ;  /* 0x0000000000149802 */ /* 0x000fe20000000f00 */
[----:B-1----:R-:W-:-:S02]  /*0f00*/  @!P1 IMAD.MOV.U32 R21, RZ, RZ, 0x3e000000 ;  /* 0x3e000000ff159424 */ /* 0x002fc400078e00ff */
[----:B------:R-:W-:-:S05]  /*0f10*/  VIADD R19, R3, 0x200 ;  /* 0x0000020003137836 */ /* 0x000fca0000000000 */
[----:B------:R-:W-:Y:S01]  /*0f20*/  ISETP.GE.AND P0, PT, R19, R0, PT ;  /* 0x000000001300720c */ /* 0x000fe20003f06270 */
[----:B--2---:R-:W1:Y:S02]  /*0f30*/  @!P1 F2F.F64.F32 R16, R22 ;  /* 0x0000001600109310 */ /* 0x004e640000201800 */
[----:B-1----:R-:W-:-:S08]  /*0f40*/  @!P1 DADD R16, R16, R16 ;  /* 0x0000000010109229 */ /* 0x002fd00000000010 */
[----:B------:R-:W-:-:S10]  /*0f50*/  @!P1 DFMA R16, R16, R20, -1 ;  /* 0xbff000001010942b */ /* 0x000fd40000000014 */
[----:B------:R-:W1:Y:S02]  /*0f60*/  @!P1 F2F.F32.F64 R17, R16 ;  /* 0x0000001000119310 */ /* 0x000e640000301000 */
[----:B-1----:R1:W-:Y:S04]  /*0f70*/  @!P1 STG.E desc[UR4][R12.64+0x400], R17 ;  /* 0x000400110c009986 */ /* 0x0023e8000c101904 */
[----:B------:R-:W0:Y:S01]  /*0f80*/  @!P0 LDG.E R19, desc[UR4][R10.64+0x600] ;  /* 0x000600040a138981 */ /* 0x000e22000c1e1900 */
[----:B------:R-:W-:Y:S01]  /*0f90*/  @!P0 MOV R20, 0x0 ;  /* 0x0000000000148802 */ /* 0x000fe20000000f00 */
        /* <DEDUP_REMOVED lines=10> */
[----:B------:R-:W-:-:S02]  /*1040*/  @!P1 IMAD.MOV.U32 R21, RZ, RZ, 0x3e000000 ;  /* 0x3e000000ff159424 */ /* 0x000fc400078e00ff */
[----:B------:R-:W-:-:S05]  /*1050*/  VIADD R19, R3, 0x300 ;  /* 0x0000030003137836 */ /* 0x000fca0000000000 */
[----:B------:R-:W-:Y:S01]  /*1060*/  ISETP.GE.AND P0, PT, R19, R0, PT ;  /* 0x000000001300720c */ /* 0x000fe20003f06270 */
[----:B-1----:R-:W1:Y:S02]  /*1070*/  @!P1 F2F.F64.F32 R16, R22 ;  /* 0x0000001600109310 */ /* 0x002e640000201800 */
[----:B-1----:R-:W-:-:S08]  /*1080*/  @!P1 DADD R16, R16, R16 ;  /* 0x0000000010109229 */ /* 0x002fd00000000010 */
[----:B------:R-:W-:-:S10]  /*1090*/  @!P1 DFMA R16, R16, R20, -1 ;  /* 0xbff000001010942b */ /* 0x000fd40000000014 */
[----:B------:R-:W1:Y:S02]  /*10a0*/  @!P1 F2F.F32.F64 R17, R16 ;  /* 0x0000001000119310 */ /* 0x000e640000301000 */
[----:B-1----:R1:W-:Y:S04]  /*10b0*/  @!P1 STG.E desc[UR4][R12.64+0x800], R17 ;  /* 0x000800110c009986 */ /* 0x0023e8000c101904 */
[----:B------:R-:W0:Y:S01]  /*10c0*/  @!P0 LDG.E R19, desc[UR4][R10.64+0xa00] ;  /* 0x000a00040a138981 */ /* 0x000e22000c1e1900 */
[----:B------:R-:W-:Y:S01]  /*10d0*/  @!P0 MOV R20, 0x0 ;  /* 0x0000000000148802 */ /* 0x000fe20000000f00 */
[----:B------:R-:W-:Y:S01]  /*10e0*/  @!P0 IMAD.MOV.U32 R21, RZ, RZ, 0x3e000000 ;  /* 0x3e000000ff158424 */ /* 0x000fe200078e00ff */
[----:B------:R-:W-:Y:S01]  /*10f0*/  IADD3 R8, PT, PT, R8, 0x8, RZ ;  /* 0x0000000808087810 */ /* 0x000fe20007ffe0ff */
[----:B------:R-:W-:Y:S01]  /*1100*/  VIADD R3, R3, 0x380 ;  /* 0x0000038003037836 */ /* 0x000fe20000000000 */
[----:B------:R-:W-:Y:S02]  /*1110*/  BSSY.RECONVERGENT B0, `(.L_x_28) ;  /* 0x0000011000007945 */ /* 0x000fe40003800200 */
[----:B------:R-:W-:Y:S01]  /*1120*/  ISETP.NE.AND P1, PT, R8, R2, PT ;  /* 0x000000020800720c */ /* 0x000fe20003f25270 */
[----:B0-----:R-:W0:Y:S02]  /*1130*/  @!P0 F2F.F64.F32 R14, R19 ;  /* 0x00000013000e8310 */ /* 0x001e240000201800 */
[----:B0-----:R-:W-:-:S08]  /*1140*/  @!P0 DADD R14, R14, R14 ;  /* 0x000000000e0e8229 */ /* 0x001fd0000000000e */
[----:B------:R-:W-:-:S10]  /*1150*/  @!P0 DFMA R14, R14, R20, -1 ;  /* 0xbff000000e0e842b */ /* 0x000fd40000000014 */
[----:B------:R-:W0:Y:S02]  /*1160*/  @!P0 F2F.F32.F64 R15, R14 ;  /* 0x0000000e000f8310 */ /* 0x000e240000301000 */
[----:B0-----:R1:W-:Y:S01]  /*1170*/  @!P0 STG.E desc[UR4][R12.64+0xa00], R15 ;  /* 0x000a000f0c008986 */ /* 0x0013e2000c101904 */
[----:B------:R-:W-:-:S13]  /*1180*/  ISETP.GE.AND P0, PT, R3, R0, PT ;  /* 0x000000000300720c */ /* 0x000fda0003f06270 */
[----:B-1----:R-:W-:Y:S05]  /*1190*/  @P0 BRA `(.L_x_29) ;  /* 0x0000000000200947 */ /* 0x002fea0003800000 */
[----:B------:R-:W2:Y:S01]  /*11a0*/  LDG.E R10, desc[UR4][R10.64+0xc00] ;  /* 0x000c00040a0a7981 */ /* 0x000ea2000c1e1900 */
[----:B------:R-:W-:Y:S02]  /*11b0*/  IMAD.MOV.U32 R16, RZ, RZ, 0x0 ;  /* 0x00000000ff107424 */ /* 0x000fe400078e00ff */
[----:B------:R-:W-:Y:S01]  /*11c0*/  IMAD.MOV.U32 R17, RZ, RZ, 0x3e000000 ;  /* 0x3e000000ff117424 */ /* 0x000fe200078e00ff */
[----:B--2---:R-:W0:Y:S02]  /*11d0*/  F2F.F64.F32 R14, R10 ;  /* 0x0000000a000e7310 */ /* 0x004e240000201800 */
[----:B0-----:R-:W-:-:S08]  /*11e0*/  DADD R14, R14, R14 ;  /* 0x000000000e0e7229 */ /* 0x001fd0000000000e */
[----:B------:R-:W-:-:S10]  /*11f0*/  DFMA R14, R14, R16, -1 ;  /* 0xbff000000e0e742b */ /* 0x000fd40000000010 */
[----:B------:R-:W0:Y:S02]  /*1200*/  F2F.F32.F64 R15, R14 ;  /* 0x0000000e000f7310 */ /* 0x000e240000301000 */
[----:B0-----:R0:W-:Y:S02]  /*1210*/  STG.E desc[UR4][R12.64+0xc00], R15 ;  /* 0x000c000f0c007986 */ /* 0x0011e4000c101904 */
.L_x_29:
[----:B------:R-:W-:Y:S05]  /*1220*/  BSYNC.RECONVERGENT B0 ;  /* 0x0000000000007941 */ /* 0x000fea0003800200 */
.L_x_28:
[----:B------:R-:W-:Y:S05]  /*1230*/  @P1 BRA `(.L_x_30) ;  /* 0xfffffff800981947 */ /* 0x000fea000383ffff */
.L_x_27:
[----:B------:R-:W-:-:S13]  /*1240*/  ISETP.NE.AND P0, PT, R18, RZ, PT ;  /* 0x000000ff1200720c */ /* 0x000fda0003f05270 */
[----:B------:R-:W-:Y:S05]  /*1250*/  @!P0 EXIT ;  /* 0x000000000000894d */ /* 0x000fea0003800000 */
[----:B------:R-:W1:Y:S01]  /*1260*/  LDC R3, c[0x0][0x384] ;  /* 0x0000e100ff037b82 */ /* 0x000e620000000800 */
[----:B------:R-:W-:Y:S02]  /*1270*/  ISETP.GE.U32.AND P1, PT, R18, 0x4, PT ;  /* 0x000000041200780c */ /* 0x000fe40003f26070 */
[----:B-1----:R-:W-:-:S04]  /*1280*/  LOP3.LUT R8, R3, 0x3, RZ, 0xc0, !PT ;  /* 0x0000000303087812 */ /* 0x002fc800078ec0ff */
[----:B------:R-:W-:-:S07]  /*1290*/  ISETP.NE.AND P0, PT, R8, RZ, PT ;  /* 0x000000ff0800720c */ /* 0x000fce0003f05270 */
[----:B------:R-:W-:Y:S06]  /*12a0*/  @!P1 BRA `(.L_x_31) ;  /* 0x0000000000c49947 */ /* 0x000fec0003800000 */
[----:B------:R-:W-:-:S04]  /*12b0*/  LEA R11, R2, R9, 0x7 ;  /* 0x00000009020b7211 */ /* 0x000fc800078e38ff */
[----:B------:R-:W-:-:S13]  /*12c0*/  ISETP.GE.AND P2, PT, R11, R0, PT ;  /* 0x000000000b00720c */ /* 0x000fda0003f46270 */
[----:B0-----:R-:W-:-:S05]  /*12d0*/  @!P2 IMAD.WIDE R14, R11, 0x4, R4 ;  /* 0x000000040b0ea825 */ /* 0x001fca00078e0204 */
        /* <DEDUP_REMOVED lines=8> */
[----:B------:R-:W-:-:S05]  /*1360*/  @!P2 IMAD.WIDE R18, R11, 0x4, R6 ;  /* 0x000000040b12a825 */ /* 0x000fca00078e0206 */
[----:B------:R-:W0:Y:S04]  /*1370*/  @!P2 F2F.F32.F64 R27, R16 ;  /* 0x00000010001ba310 */ /* 0x000e280000301000 */
[----:B------:R-:W-:Y:S01]  /*1380*/  @!P1 IMAD.WIDE R20, R13, 0x4, R4 ;  /* 0x000000040d149825 */ /* 0x000fe200078e0204 */
[----:B0-----:R0:W-:Y:S04]  /*1390*/  @!P2 STG.E desc[UR4][R18.64], R27 ;  /* 0x0000001b1200a986 */ /* 0x0011e8000c101904 */
[----:B------:R-:W2:Y:S01]  /*13a0*/  @!P1 LDG.E R14, desc[UR4][R20.64] ;  /* 0x00000004140e9981 */ /* 0x000ea2000c1e1900 */
[----:B------:R-:W-:-:S02]  /*13b0*/  @!P1 IMAD.MOV.U32 R24, RZ, RZ, 0x0 ;  /* 0x00000000ff189424 */ /* 0x000fc400078e00ff */
[----:B------:R-:W-:Y:S02]  /*13c0*/  @!P1 IMAD.MOV.U32 R25, RZ, RZ, 0x3e000000 ;  /* 0x3e000000ff199424 */ /* 0x000fe400078e00ff */
[----:B------:R-:W-:Y:S01]  /*13d0*/  @!P1 IMAD.WIDE R12, R13, 0x4, R6 ;  /* 0x000000040d0c9825 */ /* 0x000fe200078e0206 */
[----:B--2---:R-:W1:Y:S02]  /*13e0*/  @!P1 F2F.F64.F32 R14, R14 ;  /* 0x0000000e000e9310 */ /* 0x004e640000201800 */
[----:B-1----:R-:W-:Y:S01]  /*13f0*/  @!P1 DADD R22, R14, R14 ;  /* 0x000000000e169229 */ /* 0x002fe2000000000e */
[----:B------:R-:W-:-:S04]  /*1400*/  IADD3 R15, PT, PT, R11, 0x100, RZ ;  /* 0x000001000b0f7810 */ /* 0x000fc80007ffe0ff */
[----:B------:R-:W-:-:S03]  /*1410*/  ISETP.GE.AND P2, PT, R15, R0, PT ;  /* 0x000000000f00720c */ /* 0x000fc60003f46270 */
[----:B------:R-:W-:-:S10]  /*1420*/  @!P1 DFMA R22, R22, R24, -1 ;  /* 0xbff000001616942b */ /* 0x000fd40000000018 */
[----:B------:R-:W1:Y:S01]  /*1430*/  @!P1 F2F.F32.F64 R23, R22 ;  /* 0x0000001600179310 */ /* 0x000e620000301000 */
[----:B------:R-:W-:Y:S01]  /*1440*/  @!P2 IMAD.WIDE R16, R15, 0x4, R4 ;  /* 0x000000040f10a825 */ /* 0x000fe200078e0204 */
[----:B-1----:R1:W-:Y:S05]  /*1450*/  @!P1 STG.E desc[UR4][R12.64], R23 ;  /* 0x000000170c009986 */ /* 0x0023ea000c101904 */
[----:B------:R-:W0:Y:S01]  /*1460*/  @!P2 LDG.E R16, desc[UR4][R16.64] ;  /* 0x000000041010a981 */ /* 0x000e22000c1e1900 */
[----:B------:R-:W-:Y:S01]  /*1470*/  @!P2 IMAD.MOV.U32 R20, RZ, RZ, 0x0 ;  /* 0x00000000ff14a424 */ /* 0x000fe200078e00ff */
[----:B------:R-:W-:Y:S01]  /*1480*/  IADD3 R11, PT, PT, R11, 0x180, RZ ;  /* 0x000001800b0b7810 */ /* 0x000fe20007ffe0ff */
[----:B------:R-:W-:-:S02]  /*1490*/  @!P2 IMAD.MOV.U32 R21, RZ, RZ, 0x3e000000 ;  /* 0x3e000000ff15a424 */ /* 0x000fc400078e00ff */
[----:B------:R-:W-:Y:S01]  /*14a0*/  @!P2 IMAD.WIDE R14, R15, 0x4, R6 ;  /* 0x000000040f0ea825 */ /* 0x000fe200078e0206 */
        /* <DEDUP_REMOVED lines=8> */
[----:B------:R-:W-:Y:S01]  /*1530*/  @!P1 IMAD.MOV.U32 R16, RZ, RZ, 0x0 ;  /* 0x00000000ff109424 */ /* 0x000fe200078e00ff */
[----:B------:R-:W-:Y:S01]  /*1540*/  IADD3 R2, PT, PT, R2, 0x4, RZ ;  /* 0x0000000402027810 */ /* 0x000fe20007ffe0ff */
[----:B------:R-:W-:Y:S02]  /*1550*/  @!P1 IMAD.MOV.U32 R17, RZ, RZ, 0x3e000000 ;  /* 0x3e000000ff119424 */ /* 0x000fe400078e00ff */
[----:B------:R-:W-:Y:S01]  /*1560*/  @!P1 IMAD.WIDE R10, R11, 0x4, R6 ;  /* 0x000000040b0a9825 */ /* 0x000fe200078e0206 */
[----:B-1----:R-:W0:Y:S02]  /*1570*/  @!P1 F2F.F64.F32 R12, R20 ;  /* 0x00000014000c9310 */ /* 0x002e240000201800 */
[----:B0-----:R-:W-:-:S08]  /*1580*/  @!P1 DADD R12, R12, R12 ;  /* 0x000000000c0c9229 */ /* 0x001fd0000000000c */
[----:B------:R-:W-:-:S10]  /*1590*/  @!P1 DFMA R12, R12, R16, -1 ;  /* 0xbff000000c0c942b */ /* 0x000fd40000000010 */
[----:B------:R-:W0:Y:S02]  /*15a0*/  @!P1 F2F.F32.F64 R13, R12 ;  /* 0x0000000c000d9310 */ /* 0x000e240000301000 */
[----:B0-----:R2:W-:Y:S02]  /*15b0*/  @!P1 STG.E desc[UR4][R10.64], R13 ;  /* 0x0000000d0a009986 */ /* 0x0015e4000c101904 */
.L_x_31:
[----:B------:R-:W-:Y:S05]  /*15c0*/  @!P0 EXIT ;  /* 0x000000000000894d */ /* 0x000fea0003800000 */
[----:B------:R-:W-:Y:S02]  /*15d0*/  ISETP.NE.AND P1, PT, R8, 0x1, PT ;  /* 0x000000010800780c */ /* 0x000fe40003f25270 */
[----:B------:R-:W-:-:S04]  /*15e0*/  LOP3.LUT R3, R3, 0x1, RZ, 0xc0, !PT ;  /* 0x0000000103037812 */ /* 0x000fc800078ec0ff */
[----:B------:R-:W-:-:S07]  /*15f0*/  ISETP.NE.U32.AND P0, PT, R3, 0x1, PT ;  /* 0x000000010300780c */ /* 0x000fce0003f05070 */
[----:B------:R-:W-:Y:S06]  /*1600*/  @!P1 BRA `(.L_x_32) ;  /* 0x0000000000649947 */ /* 0x000fec0003800000 */
[----:B------:R-:W-:-:S05]  /*1610*/  IMAD R17, R2, 0x80, R9 ;  /* 0x0000008002117824 */ /* 0x000fca00078e0209 */
[----:B------:R-:W-:-:S13]  /*1620*/  ISETP.GE.AND P1, PT, R17, R0, PT ;  /* 0x000000001100720c */ /* 0x000fda0003f26270 */
[----:B--2---:R-:W-:-:S06]  /*1630*/  @!P1 IMAD.WIDE R10, R17, 0x4, R4 ;  /* 0x00000004110a9825 */ /* 0x004fcc00078e0204 */
[----:B------:R-:W2:Y:S01]  /*1640*/  @!P1 LDG.E R10, desc[UR4][R10.64] ;  /* 0x000000040a0a9981 */ /* 0x000ea2000c1e1900 */
[----:B------:R-:W-:Y:S01]  /*1650*/  @!P1 IMAD.MOV.U32 R14, RZ, RZ, 0x0 ;  /* 0x00000000ff0e9424 */ /* 0x000fe200078e00ff */
[----:B0-----:R-:W-:Y:S01]  /*1660*/  @!P1 MOV R15, 0x3e000000 ;  /* 0x3e000000000f9802 */ /* 0x001fe20000000f00 */
[----:B------:R-:W-:-:S05]  /*1670*/  VIADD R3, R17, 0x80 ;  /* 0x0000008011037836 */ /* 0x000fca0000000000 */
[----:B------:R-:W-:Y:S01]  /*1680*/  ISETP.GE.AND P2, PT, R3, R0, PT ;  /* 0x000000000300720c */ /* 0x000fe20003f46270 */
[----:B--2---:R-:W0:Y:S02]  /*1690*/  @!P1 F2F.F64.F32 R12, R10 ;  /* 0x0000000a000c9310 */ /* 0x004e240000201800 */
[----:B0-----:R-:W-:-:S08]  /*16a0*/  @!P1 DADD R12, R12, R12 ;  /* 0x000000000c0c9229 */ /* 0x001fd0000000000c */
[----:B------:R-:W-:Y:S01]  /*16b0*/  @!P1 DFMA R12, R12, R14, -1 ;  /* 0xbff000000c0c942b */ /* 0x000fe2000000000e */
[----:B------:R-:W-:-:S04]  /*16c0*/  @!P1 IMAD.WIDE R14, R17, 0x4, R6 ;  /* 0x00000004110e9825 */ /* 0x000fc800078e0206 */
[----:B------:R-:W-:-:S05]  /*16d0*/  @!P2 IMAD.WIDE R16, R3, 0x4, R4 ;  /* 0x000000040310a825 */ /* 0x000fca00078e0204 */
[----:B------:R-:W0:Y:S02]  /*16e0*/  @!P1 F2F.F32.F64 R13, R12 ;  /* 0x0000000c000d9310 */ /* 0x000e240000301000 */
[----:B0-----:R1:W-:Y:S04]  /*16f0*/  @!P1 STG.E desc[UR4][R14.64], R13 ;  /* 0x0000000d0e009986 */ /* 0x0013e8000c101904 */
[----:B------:R-:W2:Y:S01]  /*1700*/  @!P2 LDG.E R16, desc[UR4][R16.64] ;  /* 0x000000041010a981 */ /* 0x000ea2000c1e1900 */
[----:B------:R-:W-:Y:S01]  /*1710*/  @!P2 IMAD.MOV.U32 R18, RZ, RZ, 0x0 ;  /* 0x00000000ff12a424 */ /* 0x000fe200078e00ff */
[----:B------:R-:W-:Y:S01]  /*1720*/  @!P2 MOV R19, 0x3e000000 ;  /* 0x3e0000000013a802 */ /* 0x000fe20000000f00 */
[----:B------:R-:W-:Y:S01]  /*1730*/  VIADD R2, R2, 0x2 ;  /* 0x0000000202027836 */ /* 0x000fe20000000000 */
[----:B--2---:R-:W0:Y:S02]  /*1740*/  @!P2 F2F.F64.F32 R10, R16 ;  /* 0x00000010000aa310 */ /* 0x004e240000201800 */
[----:B0-----:R-:W-:-:S08]  /*1750*/  @!P2 DADD R10, R10, R10 ;  /* 0x000000000a0aa229 */ /* 0x001fd0000000000a */
[----:B------:R-:W-:Y:S01]  /*1760*/  @!P2 DFMA R10, R10, R18, -1 ;  /* 0xbff000000a0aa42b */ /* 0x000fe20000000012 */
[----:B------:R-:W-:-:S09]  /*1770*/  @!P2 IMAD.WIDE R18, R3, 0x4, R6 ;  /* 0x000000040312a825 */ /* 0x000fd200078e0206 */
[----:B------:R-:W0:Y:S02]  /*1780*/  @!P2 F2F.F32.F64 R11, R10 ;  /* 0x0000000a000ba310 */ /* 0x000e240000301000 */
[----:B0-----:R1:W-:Y:S02]  /*1790*/  @!P2 STG.E desc[UR4][R18.64], R11 ;  /* 0x0000000b1200a986 */ /* 0x0013e4000c101904 */
.L_x_32:
[----:B------:R-:W-:Y:S05]  /*17a0*/  @P0 EXIT ;  /* 0x000000000000094d */ /* 0x000fea0003800000 */
[----:B-12---:R-:W-:-:S04]  /*17b0*/  LEA R11, R2, R9, 0x7 ;  /* 0x00000009020b7211 */ /* 0x006fc800078e38ff */
[----:B------:R-:W-:-:S13]  /*17c0*/  ISETP.GE.AND P0, PT, R11, R0, PT ;  /* 0x000000000b00720c */ /* 0x000fda0003f06270 */
[----:B------:R-:W-:Y:S05]  /*17d0*/  @P0 EXIT ;  /* 0x000000000000094d */ /* 0x000fea0003800000 */
[----:B------:R-:W-:-:S06]  /*17e0*/  IMAD.WIDE R4, R11, 0x4, R4 ;  /* 0x000000040b047825 */ /* 0x000fcc00078e0204 */
[----:B------:R-:W2:Y:S01]  /*17f0*/  LDG.E R4, desc[UR4][R4.64] ;  /* 0x0000000404047981 */ /* 0x000ea2000c1e1900 */
[----:B------:R-:W-:Y:S01]  /*1800*/  IMAD.MOV.U32 R8, RZ, RZ, 0x0 ;  /* 0x00000000ff087424 */ /* 0x000fe200078e00ff */
        /* <DEDUP_REMOVED lines=8> */
.L_x_33:
        /* <DEDUP_REMOVED lines=15> */
.L_x_59:


//--------------------- .text._ZN3cub18CUB_300001_SM_10006detail8for_each13static_kernelINS2_12policy_hub_t12policy_500_tEmN6thrust24THRUST_300001_SM_1000_NS8cuda_cub20__uninitialized_fill7functorINS7_10device_ptrIfEEfEEEEvT0_T1_ --------------------------
	.section	.text._ZN3cub18CUB_300001_SM_10006detail8for_each13static_kernelINS2_12policy_hub_t12policy_500_tEmN6thrust24THRUST_300001_SM_1000_NS8cuda_cub20__uninitialized_fill7functorINS7_10device_ptrIfEEfEEEEvT0_T1_,"ax",@progbits
	.align	128
        .global         _ZN3cub18CUB_300001_SM_10006detail8for_each13static_kernelINS2_12policy_hub_t12policy_500_tEmN6thrust24THRUST_300001_SM_1000_NS8cuda_cub20__uninitialized_fill7functorINS7_10device_ptrIfEEfEEEEvT0_T1_
        .type           _ZN3cub18CUB_300001_SM_10006detail8for_each13static_kernelINS2_12policy_hub_t12policy_500_tEmN6thrust24THRUST_300001_SM_1000_NS8cuda_cub20__uninitialized_fill7functorINS7_10device_ptrIfEEfEEEEvT0_T1_,@function
        .size           _ZN3cub18CUB_300001_SM_10006detail8for_each13static_kernelINS2_12policy_hub_t12policy_500_tEmN6thrust24THRUST_300001_SM_1000_NS8cuda_cub20__uninitialized_fill7functorINS7_10device_ptrIfEEfEEEEvT0_T1_,(.L_x_60 - _ZN3cub18CUB_300001_SM_10006detail8for_each13static_kernelINS2_12policy_hub_t12policy_500_tEmN6thrust24THRUST_300001_SM_1000_NS8cuda_cub20__uninitialized_fill7functorINS7_10device_ptrIfEEfEEEEvT0_T1_)
        .other          _ZN3cub18CUB_300001_SM_10006detail8for_each13static_kernelINS2_12policy_hub_t12policy_500_tEmN6thrust24THRUST_300001_SM_1000_NS8cuda_cub20__uninitialized_fill7functorINS7_10device_ptrIfEEfEEEEvT0_T1_,@"STO_CUDA_ENTRY STV_DEFAULT"
_ZN3cub18CUB_300001_SM_10006detail8for_each13static_kernelINS2_12policy_hub_t12policy_500_tEmN6thrust24THRUST_300001_SM_1000_NS8cuda_cub20__uninitialized_fill7functorINS7_10device_ptrIfEEfEEEEvT0_T1_:
.text._ZN3cub18CUB_300001_SM_10006detail8for_each13static_kernelINS2_12policy_hub_t12policy_500_tEmN6thrust24THRUST_300001_SM_1000_NS8cuda_cub20__uninitialized_fill7functorINS7_10device_ptrIfEEfEEEEvT0_T1_:
[----:B------:R-:W-:Y:S08]  /*0000*/  LDC R1, c[0x0][0x37c] ;  /* 0x0000df00ff017b82 */ /* 0x000ff00000000800 */
[----:B------:R-:W0:Y:S01]  /*0010*/  S2UR UR4, SR_CTAID.X ;  /* 0x00000000000479c3 */ /* 0x000e220000002500 */
[----:B------:R-:W1:Y:S01]  /*0020*/  LDCU.64 UR6, c[0x0][0x380] ;  /* 0x00007000ff0677ac */ /* 0x000e620008000a00 */
[----:B------:R-:W2:Y:S01]  /*0030*/  LDCU.64 UR8, c[0x0][0x358] ;  /* 0x00006b00ff0877ac */ /* 0x000ea20008000a00 */
[----:B0-----:R-:W-:-:S04]  /*0040*/  UIMAD.WIDE.U32 UR4, UR4, 0x200, URZ ;  /* 0x00000200040478a5 */ /* 0x001fc8000f8e00ff */
[----:B-1----:R-:W-:-:S04]  /*0050*/  UIADD3 UR6, UP0, UPT, -UR4, UR6, URZ ;  /* 0x0000000604067290 */ /* 0x002fc8000ff1e1ff */
[----:B------:R-:W-:Y:S02]  /*0060*/  UIADD3.X UR7, UPT, UPT, ~UR5, UR7, URZ, UP0, !UPT ;  /* 0x0000000705077290 */ /* 0x000fe400087fe5ff */
[----:B------:R-:W-:-:S04]  /*0070*/  UISETP.GE.U32.AND UP0, UPT, UR6, 0x200, UPT ;  /* 0x000002000600788c */ /* 0x000fc8000bf06070 */
[----:B------:R-:W-:-:S09]  /*0080*/  UISETP.GE.U32.AND.EX UP0, UPT, UR7, URZ, UPT, UP0 ;  /* 0x000000ff0700728c */ /* 0x000fd2000bf06100 */
[----:B--2---:R-:W-:Y:S05]  /*0090*/  BRA.U !UP0, `(.L_x_34) ;  /* 0x0000000108287547 */ /* 0x004fea000b800000 */
[----:B------:R-:W0:Y:S01]  /*00a0*/  S2R R0, SR_TID.X ;  /* 0x0000000000007919 */ /* 0x000e220000002100 */
[----:B------:R-:W1:Y:S01]  /*00b0*/  LDCU.64 UR6, c[0x0][0x388] ;  /* 0x00007100ff0677ac */ /* 0x000e620008000a00 */
[----:B------:R-:W2:Y:S01]  /*00c0*/  LDC R5, c[0x0][0x390] ;  /* 0x0000e400ff057b82 */ /* 0x000ea20000000800 */
[----:B0-----:R-:W-:-:S05]  /*00d0*/  IADD3 R0, P0, PT, R0, UR4, RZ ;  /* 0x0000000400007c10 */ /* 0x001fca000ff1e0ff */
[----:B------:R-:W-:Y:S01]  /*00e0*/  IMAD.X R3, RZ, RZ, UR5, P0 ;  /* 0x00000005ff037e24 */ /* 0x000fe200080e06ff */
[----:B-1----:R-:W-:-:S04]  /*00f0*/  LEA R2, P0, R0, UR6, 0x2 ;  /* 0x0000000600027c11 */ /* 0x002fc8000f8010ff */
[----:B------:R-:W-:-:S05]  /*0100*/  LEA.HI.X R3, R0, UR7, R3, 0x2, P0 ;  /* 0x0000000700037c11 */ /* 0x000fca00080f1403 */
[----:B--2---:R-:W-:Y:S04]  /*0110*/  STG.E desc[UR8][R2.64], R5 ;  /* 0x0000000502007986 */ /* 0x004fe8000c101908 */
[----:B------:R-:W-:Y:S01]  /*0120*/  STG.E desc[UR8][R2.64+0x400], R5 ;  /* 0x0004000502007986 */ /* 0x000fe2000c101908 */
[----:B------:R-:W-:Y:S05]  /*0130*/  EXIT ;  /* 0x000000000000794d */ /* 0x000fea0003800000 */
.L_x_34:
[----:B------:R-:W0:Y:S01]  /*0140*/  S2R R0, SR_TID.X ;  /* 0x0000000000007919 */ /* 0x000e220000002100 */
[----:B------:R-:W-:Y:S01]  /*0150*/  IMAD.U32 R2, RZ, RZ, UR7 ;  /* 0x00000007ff027e24 */ /* 0x000fe2000f8e00ff */
[----:B------:R-:W1:Y:S01]  /*0160*/  LDCU.64 UR10, c[0x0][0x388] ;  /* 0x00007100ff0a77ac */ /* 0x000e620008000a00 */
[----:B------:R-:W-:Y:S01]  /*0170*/  IMAD.U32 R4, RZ, RZ, UR7 ;  /* 0x00000007ff047e24 */ /* 0x000fe2000f8e00ff */
[----:B0-----:R-:W-:-:S04]  /*0180*/  ISETP.LT.U32.AND P0, PT, R0, UR6, PT ;  /* 0x0000000600007c0c */ /* 0x001fc8000bf01070 */
[----:B------:R-:W-:Y:S01]  /*0190*/  ISETP.GT.U32.AND.EX P0, PT, R2, RZ, PT, P0 ;  /* 0x000000ff0200720c */ /* 0x000fe20003f04100 */
[C---:B------:R-:W-:Y:S01]  /*01a0*/  VIADD R2, R0.reuse, 0x100 ;  /* 0x0000010000027836 */ /* 0x040fe20000000000 */
[----:B------:R-:W-:-:S04]  /*01b0*/  IADD3 R0, P2, PT, R0, UR4, RZ ;  /* 0x0000000400007c10 */ /* 0x000fc8000ff5e0ff */
[----:B------:R-:W-:Y:S01]  /*01c0*/  ISETP.LT.U32.AND P1, PT, R2, UR6, PT ;  /* 0x0000000602007c0c */ /* 0x000fe2000bf21070 */
[----:B------:R-:W-:Y:S01]  /*01d0*/  IMAD.X R3, RZ, RZ, UR5, P2 ;  /* 0x00000005ff037e24 */ /* 0x000fe200090e06ff */
[----:B-1----:R-:W-:Y:S02]  /*01e0*/  LEA R2, P2, R0, UR10, 0x2 ;  /* 0x0000000a00027c11 */ /* 0x002fe4000f8410ff */
[----:B------:R-:W-:Y:S02]  /*01f0*/  ISETP.GT.U32.AND.EX P1, PT, R4, RZ, PT, P1 ;  /* 0x000000ff0400720c */ /* 0x000fe40003f24110 */
[----:B------:R-:W-:Y:S01]  /*0200*/  LEA.HI.X R3, R0, UR11, R3, 0x2, P2 ;  /* 0x0000000b00037c11 */ /* 0x000fe200090f1403 */
[----:B------:R-:W0:Y:S04]  /*0210*/  @P0 LDC R5, c[0x0][0x390] ;  /* 0x0000e400ff050b82 */ /* 0x000e280000000800 */
[----:B0-----:R0:W-:Y:S06]  /*0220*/  @P0 STG.E desc[UR8][R2.64], R5 ;  /* 0x0000000502000986 */ /* 0x0011ec000c101908 */
[----:B------:R-:W-:Y:S05]  /*0230*/  @!P1 EXIT ;  /* 0x000000000000994d */ /* 0x000fea0003800000 */
[----:B0-----:R-:W0:Y:S02]  /*0240*/  LDC R5, c[0x0][0x390] ;  /* 0x0000e400ff057b82 */ /* 0x001e240000000800 */
[----:B0-----:R-:W-:Y:S01]  /*0250*/  STG.E desc[UR8][R2.64+0x400], R5 ;  /* 0x0004000502007986 */ /* 0x001fe2000c101908 */
[----:B------:R-:W-:Y:S05]  /*0260*/  EXIT ;  /* 0x000000000000794d */ /* 0x000fea0003800000 */
.L_x_35:
        /* <DEDUP_REMOVED lines=9> */
.L_x_60:


//--------------------- .text._ZN3cub18CUB_300001_SM_10006detail11EmptyKernelIvEEvv --------------------------
	.section	.text._ZN3cub18CUB_300001_SM_10006detail11EmptyKernelIvEEvv,"ax",@progbits
	.align	128
        .global         _ZN3cub18CUB_300001_SM_10006detail11EmptyKernelIvEEvv
        .type           _ZN3cub18CUB_300001_SM_10006detail11EmptyKernelIvEEvv,@function
        .size           _ZN3cub18CUB_300001_SM_10006detail11EmptyKernelIvEEvv,(.L_x_61 - _ZN3cub18CUB_300001_SM_10006detail11EmptyKernelIvEEvv)
        .other          _ZN3cub18CUB_300001_SM_10006detail11EmptyKernelIvEEvv,@"STO_CUDA_ENTRY STV_DEFAULT"
_ZN3cub18CUB_300001_SM_10006detail11EmptyKernelIvEEvv:
.text._ZN3cub18CUB_300001_SM_10006detail11EmptyKernelIvEEvv:
[----:B------:R-:W-:Y:S01]  /*0000*/  LDC R1, c[0x0][0x37c] ;  /* 0x0000df00ff017b82 */ /* 0x000fe20000000800 */
[----:B------:R-:W-:Y:S05]  /*0010*/  EXIT ;  /* 0x000000000000794d */ /* 0x000fea0003800000 */
.L_x_36:
        /* <DEDUP_REMOVED lines=14> */
.L_x_61:


//--------------------- .text._Z14jacobiOnDevicePfS_S_S_if --------------------------
	.section	.text._Z14jacobiOnDevicePfS_S_S_if,"ax",@progbits
	.align	128
        .global         _Z14jacobiOnDevicePfS_S_S_if
        .type           _Z14jacobiOnDevicePfS_S_S_if,@function
        .size           _Z14jacobiOnDevicePfS_S_S_if,(.L_x_57 - _Z14jacobiOnDevicePfS_S_S_if)
        .other          _Z14jacobiOnDevicePfS_S_S_if,@"STO_CUDA_ENTRY STV_DEFAULT"
_Z14jacobiOnDevicePfS_S_S_if:
.text._Z14jacobiOnDevicePfS_S_S_if:
[----:B------:R-:W-:Y:S01]  /*0000*/  LDC R1, c[0x0][0x37c] ;  /* 0x0000df00ff017b82 */ /* 0x000fe20000000800 */
[----:B------:R-:W0:Y:S01]  /*0010*/  S2R R2, SR_TID.X ;  /* 0x0000000000027919 */ /* 0x000e220000002100 */
[----:B------:R-:W1:Y:S06]  /*0020*/  LDCU UR4, c[0x0][0x3a0] ;  /* 0x00007400ff0477ac */ /* 0x000e6c0008000800 */
[----:B------:R-:W0:Y:S01]  /*0030*/  S2UR UR5, SR_CTAID.X ;  /* 0x00000000000579c3 */ /* 0x000e220000002500 */
[----:B------:R-:W-:Y:S01]  /*0040*/  HFMA2 R0, -RZ, RZ, 0, 0 ;  /* 0x00000000ff007431 */ /* 0x000fe200000001ff */
[----:B------:R-:W2:Y:S06]  /*0050*/  LDCU.64 UR6, c[0x0][0x358] ;  /* 0x00006b00ff0677ac */ /* 0x000eac0008000a00 */
[----:B------:R-:W0:Y:S01]  /*0060*/  LDC R3, c[0x0][0x360] ;  /* 0x0000d800ff037b82 */ /* 0x000e220000000800 */
[----:B-1----:R-:W-:Y:S01]  /*0070*/  UISETP.NE.AND UP0, UPT, UR4, URZ, UPT ;  /* 0x000000ff0400728c */ /* 0x002fe2000bf05270 */
[----:B0-----:R-:W-:-:S08]  /*0080*/  IMAD R2, R3, UR5, R2 ;  /* 0x0000000503027c24 */ /* 0x001fd0000f8e0202 */
[----:B--2---:R-:W-:Y:S05]  /*0090*/  BRA.U !UP0, `(.L_x_37) ;  /* 0x0000000908847547 */ /* 0x004fea000b800000 */
[----:B------:R-:W-:Y:S01]  /*00a0*/  UISETP.GE.U32.AND UP0, UPT, UR4, 0x8, UPT ;  /* 0x000000080400788c */ /* 0x000fe2000bf06070 */
[----:B------:R-:W-:Y:S01]  /*00b0*/  IMAD.MOV.U32 R3, RZ, RZ, RZ ;  /* 0x000000ffff037224 */ /* 0x000fe200078e00ff */
[----:B------:R-:W-:Y:S01]  /*00c0*/  ULOP3.LUT UR5, UR4, 0x7, URZ, 0xc0, !UPT ;  /* 0x0000000704057892 */ /* 0x000fe2000f8ec0ff */
[----:B------:R-:W-:-:S03]  /*00d0*/  MOV R0, RZ ;  /* 0x000000ff00007202 */ /* 0x000fc60000000f00 */
[----:B------:R-:W-:-:S03]  /*00e0*/  UISETP.NE.AND UP1, UPT, UR5, URZ, UPT ;  /* 0x000000ff0500728c */ /* 0x000fc6000bf25270 */
[----:B------:R-:W-:Y:S08]  /*00f0*/  BRA.U !UP0, `(.L_x_38) ;  /* 0x0000000508407547 */ /* 0x000ff0000b800000 */
[----:B------:R-:W0:Y:S01]  /*0100*/  LDC.64 R12, c[0x0][0x398] ;  /* 0x0000e600ff0c7b82 */ /* 0x000e220000000a00 */
[----:B------:R-:W-:Y:S01]  /*0110*/  ULOP3.LUT UR4, UR4, 0xfffffff8, URZ, 0xc0, !UPT ;  /* 0xfffffff804047892 */ /* 0x000fe2000f8ec0ff */
[----:B------:R-:W-:Y:S01]  /*0120*/  IMAD.MOV.U32 R5, RZ, RZ, RZ ;  /* 0x000000ffff057224 */ /* 0x000fe200078e00ff */
[----:B------:R-:W-:-:S04]  /*0130*/  MOV R0, RZ ;  /* 0x000000ff00007202 */ /* 0x000fc80000000f00 */
[----:B------:R-:W-:-:S07]  /*0140*/  IMAD.U32 R3, RZ, RZ, UR4 ;  /* 0x00000004ff037e24 */ /* 0x000fce000f8e00ff */
.L_x_39:
[C---:B------:R-:W-:Y:S01]  /*0150*/  ISETP.NE.AND P5, PT, R5.reuse, R2, PT ;  /* 0x000000020500720c */ /* 0x040fe20003fa5270 */
[----:B0-----:R-:W-:-:S12]  /*0160*/  IMAD.WIDE.U32 R22, R5, 0x4, R12 ;  /* 0x0000000405167825 */ /* 0x001fd800078e000c */
[----:B------:R-:W0:Y:S01]  /*0170*/  @P5 LDC R9, c[0x0][0x3a0] ;  /* 0x0000e800ff095b82 */ /* 0x000e220000000800 */
[----:B------:R-:W2:Y:S07]  /*0180*/  @P5 LDG.E R4, desc[UR6][R22.64] ;  /* 0x0000000616045981 */ /* 0x000eae000c1e1900 */
[----:B------:R-:W1:Y:S01]  /*0190*/  @P5 LDC.64 R6, c[0x0][0x380] ;  /* 0x0000e000ff065b82 */ /* 0x000e620000000a00 */
[----:B0-----:R-:W-:-:S04]  /*01a0*/  @P5 IMAD R9, R2, R9, R5 ;  /* 0x0000000902095224 */ /* 0x001fc800078e0205 */
[----:B-1----:R-:W-:-:S05]  /*01b0*/  @P5 IMAD.WIDE.U32 R6, R9, 0x4, R6 ;  /* 0x0000000409065825 */ /* 0x002fca00078e0006 */
[----:B------:R0:W2:Y:S01]  /*01c0*/  @P5 LDG.E R11, desc[UR6][R6.64] ;  /* 0x00000006060b5981 */ /* 0x0000a2000c1e1900 */
[C---:B------:R-:W-:Y:S01]  /*01d0*/  IADD3 R21, PT, PT, R5.reuse, 0x1, RZ ;  /* 0x0000000105157810 */ /* 0x040fe20007ffe0ff */
[----:B------:R-:W-:-:S03]  /*01e0*/  VIADD R27, R5, 0x2 ;  /* 0x00000002051b7836 */ /* 0x000fc60000000000 */
[C---:B------:R-:W-:Y:S02]  /*01f0*/  ISETP.NE.AND P0, PT, R2.reuse, R21, PT ;  /* 0x000000150200720c */ /* 0x040fe40003f05270 */
[----:B------:R-:W-:Y:S02]  /*0200*/  ISETP.NE.AND P1, PT, R2, R27, PT ;  /* 0x0000001b0200720c */ /* 0x000fe40003f25270 */
[----:B------:R-:W-:-:S04]  /*0210*/  IADD3 R17, PT, PT, R5, 0x3, RZ ;  /* 0x0000000305117810 */ /* 0x000fc80007ffe0ff */
[----:B------:R-:W-:-:S05]  /*0220*/  ISETP.NE.AND P2, PT, R2, R17, PT ;  /* 0x000000110200720c */ /* 0x000fca0003f45270 */
[----:B------:R-:W1:Y:S01]  /*0230*/  @P0 LDC R8, c[0x0][0x3a0] ;  /* 0x0000e800ff080b82 */ /* 0x000e620000000800 */
[----:B------:R-:W-:-:S07]  /*0240*/  VIADD R29, R5, 0x4 ;  /* 0x00000004051d7836 */ /* 0x000fce0000000000 */
[----:B------:R-:W3:Y:S01]  /*0250*/  @P1 LDC R10, c[0x0][0x3a0] ;  /* 0x0000e800ff0a1b82 */ /* 0x000ee20000000800 */
[----:B------:R-:W-:Y:S02]  /*0260*/  ISETP.NE.AND P3, PT, R2, R29, PT ;  /* 0x0000001d0200720c */ /* 0x000fe40003f65270 */
[----:B0-----:R-:W-:-:S05]  /*0270*/  IADD3 R7, PT, PT, R5, 0x5, RZ ;  /* 0x0000000505077810 */ /* 0x001fca0007ffe0ff */
[----:B------:R-:W0:Y:S01]  /*0280*/  @P1 LDC.64 R18, c[0x0][0x380] ;  /* 0x0000e000ff121b82 */ /* 0x000e220000000a00 */
[----:B------:R-:W-:-:S07]  /*0290*/  ISETP.NE.AND P4, PT, R2, R7, PT ;  /* 0x000000070200720c */ /* 0x000fce0003f85270 */
[----:B------:R-:W4:Y:S08]  /*02a0*/  @P2 LDC R6, c[0x0][0x3a0] ;  /* 0x0000e800ff062b82 */ /* 0x000f300000000800 */
[----:B------:R-:W5:Y:S01]  /*02b0*/  @P0 LDC.64 R14, c[0x0][0x380] ;  /* 0x0000e000ff0e0b82 */ /* 0x000f620000000a00 */
[----:B------:R-:W-:Y:S02]  /*02c0*/  VIADD R9, R5, 0x6 ;  /* 0x0000000605097836 */ /* 0x000fe40000000000 */
[----:B-1----:R-:W-:-:S05]  /*02d0*/  @P0 IMAD R21, R2, R8, R21 ;  /* 0x0000000802150224 */ /* 0x002fca00078e0215 */
[----:B------:R-:W1:Y:S01]  /*02e0*/  @P2 LDC.64 R24, c[0x0][0x380] ;  /* 0x0000e000ff182b82 */ /* 0x000e620000000a00 */
[C---:B------:R-:W-:Y:S01]  /*02f0*/  ISETP.NE.AND P6, PT, R2.reuse, R9, PT ;  /* 0x000000090200720c */ /* 0x040fe20003fc5270 */
[----:B---3--:R-:W-:-:S06]  /*0300*/  @P1 IMAD R27, R2, R10, R27 ;  /* 0x0000000a021b1224 */ /* 0x008fcc00078e021b */
[----:B------:R-:W3:Y:S01]  /*0310*/  @P3 LDC R8, c[0x0][0x3a0] ;  /* 0x0000e800ff083b82 */ /* 0x000ee20000000800 */
[----:B0-----:R-:W-:-:S04]  /*0320*/  @P1 IMAD.WIDE.U32 R18, R27, 0x4, R18 ;  /* 0x000000041b121825 */ /* 0x001fc800078e0012 */
[----:B----4-:R-:W-:Y:S02]  /*0330*/  @P2 IMAD R27, R2, R6, R17 ;  /* 0x00000006021b2224 */ /* 0x010fe400078e0211 */
[----:B------:R-:W4:Y:S01]  /*0340*/  @P1 LDG.E R19, desc[UR6][R18.64] ;  /* 0x0000000612131981 */ /* 0x000f22000c1e1900 */
[----:B------:R-:W0:Y:S01]  /*0350*/  @P4 LDC.64 R16, c[0x0][0x380] ;  /* 0x0000e000ff104b82 */ /* 0x000e220000000a00 */
[----:B-----5:R-:W-:-:S06]  /*0360*/  @P0 IMAD.WIDE.U32 R14, R21, 0x4, R14 ;  /* 0x00000004150e0825 */ /* 0x020fcc00078e000e */
[----:B------:R-:W5:Y:S01]  /*0370*/  @P0 LDG.E R15, desc[UR6][R14.64] ;  /* 0x000000060e0f0981 */ /* 0x000f62000c1e1900 */
[----:B------:R-:W0:Y:S01]  /*0380*/  @P3 LDC.64 R20, c[0x0][0x380] ;  /* 0x0000e000ff143b82 */ /* 0x000e220000000a00 */
[----:B-1----:R-:W-:-:S06]  /*0390*/  @P2 IMAD.WIDE.U32 R24, R27, 0x4, R24 ;  /* 0x000000041b182825 */ /* 0x002fcc00078e0018 */
[----:B------:R-:W4:Y:S01]  /*03a0*/  @P2 LDG.E R25, desc[UR6][R24.64] ;  /* 0x0000000618192981 */ /* 0x000f22000c1e1900 */
[----:B------:R-:W1:Y:S01]  /*03b0*/  @P6 LDC R6, c[0x0][0x3a0] ;  /* 0x0000e800ff066b82 */ /* 0x000e620000000800 */
[----:B---3--:R-:W-:-:S07]  /*03c0*/  @P3 IMAD R8, R2, R8, R29 ;  /* 0x0000000802083224 */ /* 0x008fce00078e021d */
[----:B------:R-:W3:Y:S01]  /*03d0*/  @P6 LDC.64 R26, c[0x0][0x380] ;  /* 0x0000e000ff1a6b82 */ /* 0x000ee20000000a00 */
[----:B0-----:R-:W-:Y:S02]  /*03e0*/  @P3 IMAD.WIDE.U32 R20, R8, 0x4, R20 ;  /* 0x0000000408143825 */ /* 0x001fe400078e0014 */
[----:B------:R-:W4:Y:S04]  /*03f0*/  @P3 LDG.E R8, desc[UR6][R22.64+0x10] ;  /* 0x0000100616083981 */ /* 0x000f28000c1e1900 */
[----:B------:R-:W4:Y:S01]  /*0400*/  @P3 LDG.E R21, desc[UR6][R20.64] ;  /* 0x0000000614153981 */ /* 0x000f22000c1e1900 */
[----:B-1----:R-:W-:-:S03]  /*0410*/  @P6 IMAD R9, R2, R6, R9 ;  /* 0x0000000602096224 */ /* 0x002fc600078e0209 */
[----:B------:R-:W4:Y:S01]  /*0420*/  @P2 LDG.E R6, desc[UR6][R22.64+0xc] ;  /* 0x00000c0616062981 */ /* 0x000f22000c1e1900 */
[----:B---3--:R-:W-:-:S03]  /*0430*/  @P6 IMAD.WIDE.U32 R26, R9, 0x4, R26 ;  /* 0x00000004091a6825 */ /* 0x008fc600078e001a */
[----:B------:R-:W3:Y:S04]  /*0440*/  @P4 LDG.E R9, desc[UR6][R22.64+0x14] ;  /* 0x0000140616094981 */ /* 0x000ee8000c1e1900 */
[----:B------:R-:W3:Y:S01]  /*0450*/  @P6 LDG.E R27, desc[UR6][R26.64] ;  /* 0x000000061a1b6981 */ /* 0x000ee2000c1e1900 */
[----:B--2---:R-:W-:Y:S01]  /*0460*/  @P5 FFMA R0, R11, R4, R0 ;  /* 0x000000040b005223 */ /* 0x004fe20000000000 */
[----:B------:R-:W-:Y:S01]  /*0470*/  IADD3 R11, PT, PT, R5, 0x7, RZ ;  /* 0x00000007050b7810 */ /* 0x000fe20007ffe0ff */
[----:B------:R-:W0:Y:S03]  /*0480*/  @P4 LDC R4, c[0x0][0x3a0] ;  /* 0x0000e800ff044b82 */ /* 0x000e260000000800 */
[----:B------:R-:W-:-:S13]  /*0490*/  ISETP.NE.AND P5, PT, R2, R11, PT ;  /* 0x0000000b0200720c */ /* 0x000fda0003fa5270 */
[----:B------:R-:W1:Y:S08]  /*04a0*/  @P5 LDC R10, c[0x0][0x3a0] ;  /* 0x0000e800ff0a5b82 */ /* 0x000e700000000800 */
[----:B------:R-:W2:Y:S01]  /*04b0*/  @P5 LDC.64 R28, c[0x0][0x380] ;  /* 0x0000e000ff1c5b82 */ /* 0x000ea20000000a00 */
[----:B0-----:R-:W-:Y:S02]  /*04c0*/  @P4 IMAD R7, R2, R4, R7 ;  /* 0x0000000402074224 */ /* 0x001fe400078e0207 */
[----:B------:R-:W5:Y:S02]  /*04d0*/  @P0 LDG.E R4, desc[UR6][R22.64+0x4] ;  /* 0x0000040616040981 */ /* 0x000f64000c1e1900 */
[----:B------:R-:W-:-:S02]  /*04e0*/  @P4 IMAD.WIDE.U32 R16, R7, 0x4, R16 ;  /* 0x0000000407104825 */ /* 0x000fc400078e0010 */
[----:B------:R-:W4:Y:S04]  /*04f0*/  @P1 LDG.E R7, desc[UR6][R22.64+0x8] ;  /* 0x0000080616071981 */ /* 0x000f28000c1e1900 */
[----:B------:R-:W3:Y:S01]  /*0500*/  @P4 LDG.E R17, desc[UR6][R16.64] ;  /* 0x0000000610114981 */ /* 0x000ee2000c1e1900 */
[----:B-1----:R-:W-:-:S03]  /*0510*/  @P5 IMAD R11, R2, R10, R11 ;  /* 0x0000000a020b5224 */ /* 0x002fc600078e020b */
[----:B------:R-:W3:Y:S01]  /*0520*/  @P6 LDG.E R10, desc[UR6][R22.64+0x18] ;  /* 0x00001806160a6981 */ /* 0x000ee2000c1e1900 */
[----:B--2---:R-:W-:-:S03]  /*0530*/  @P5 IMAD.WIDE.U32 R28, R11, 0x4, R28 ;  /* 0x000000040b1c5825 */ /* 0x004fc600078e001c */
[----:B------:R-:W2:Y:S04]  /*0540*/  @P5 LDG.E R11, desc[UR6][R22.64+0x1c] ;  /* 0x00001c06160b5981 */ /* 0x000ea8000c1e1900 */
[----:B------:R-:W2:Y:S01]  /*0550*/  @P5 LDG.E R29, desc[UR6][R28.64] ;  /* 0x000000061c1d5981 */ /* 0x000ea2000c1e1900 */
[----:B------:R-:W-:Y:S02]  /*0560*/  VIADD R5, R5, 0x8 ;  /* 0x0000000805057836 */ /* 0x000fe40000000000 */
[----:B-----5:R-:W-:-:S04]  /*0570*/  @P0 FFMA R0, R15, R4, R0 ;  /* 0x000000040f000223 */ /* 0x020fc80000000000 */
[----:B----4-:R-:W-:Y:S01]  /*0580*/  @P1 FFMA R0, R19, R7, R0 ;  /* 0x0000000713001223 */ /* 0x010fe20000000000 */
[----:B------:R-:W-:-:S03]  /*0590*/  ISETP.NE.AND P0, PT, R5, R3, PT ;  /* 0x000000030500720c */ /* 0x000fc60003f05270 */
[----:B------:R-:W-:-:S04]  /*05a0*/  @P2 FFMA R0, R25, R6, R0 ;  /* 0x0000000619002223 */ /* 0x000fc80000000000 */
[----:B------:R-:W-:-:S04]  /*05b0*/  @P3 FFMA R0, R21, R8, R0 ;  /* 0x0000000815003223 */ /* 0x000fc80000000000 */
[----:B---3--:R-:W-:-:S04]  /*05c0*/  @P4 FFMA R0, R17, R9, R0 ;  /* 0x0000000911004223 */ /* 0x008fc80000000000 */
[----:B------:R-:W-:-:S04]  /*05d0*/  @P6 FFMA R0, R27, R10, R0 ;  /* 0x0000000a1b006223 */ /* 0x000fc80000000000 */
[----:B--2---:R-:W-:Y:S01]  /*05e0*/  @P5 FFMA R0, R29, R11, R0 ;  /* 0x0000000b1d005223 */ /* 0x004fe20000000000 */
[----:B------:R-:W-:Y:S06]  /*05f0*/  @P0 BRA `(.L_x_39) ;  /* 0xfffffff800d40947 */ /* 0x000fec000383ffff */
.L_x_38:
[----:B------:R-:W-:Y:S05]  /*0600*/  BRA.U !UP1, `(.L_x_37) ;  /* 0x0000000509287547 */ /* 0x000fea000b800000 */
[----:B------:R-:W0:Y:S01]  /*0610*/  LDC R5, c[0x0][0x3a0] ;  /* 0x0000e800ff057b82 */ /* 0x000e220000000800 */
[----:B------:R-:W-:Y:S01]  /*0620*/  UISETP.GE.U32.AND UP0, UPT, UR5, 0x4, UPT ;  /* 0x000000040500788c */ /* 0x000fe2000bf06070 */
[----:B0-----:R-:W-:-:S04]  /*0630*/  LOP3.LUT R14, R5, 0x3, RZ, 0xc0, !PT ;  /* 0x00000003050e7812 */ /* 0x001fc800078ec0ff */
[----:B------:R-:W-:-:S04]  /*0640*/  ISETP.NE.AND P4, PT, R14, RZ, PT ;  /* 0x000000ff0e00720c */ /* 0x000fc80003f85270 */
[----:B------:R-:W-:Y:S09]  /*0650*/  BRA.U !UP0, `(.L_x_40) ;  /* 0x0000000108887547 */ /* 0x000ff2000b800000 */
[C---:B------:R-:W-:Y:S01]  /*0660*/  IADD3 R21, PT, PT, R3.reuse, 0x1, RZ ;  /* 0x0000000103157810 */ /* 0x040fe20007ffe0ff */
[C---:B------:R-:W-:Y:S01]  /*0670*/  VIADD R23, R3.reuse, 0x2 ;  /* 0x0000000203177836 */ /* 0x040fe20000000000 */
[C---:B------:R-:W-:Y:S01]  /*0680*/  ISETP.NE.AND P0, PT, R2.reuse, R3, PT ;  /* 0x000000030200720c */ /* 0x040fe20003f05270 */
[----:B------:R-:W0:Y:S01]  /*0690*/  LDC.64 R10, c[0x0][0x398] ;  /* 0x0000e600ff0a7b82 */ /* 0x000e220000000a00 */
[C---:B------:R-:W-:Y:S02]  /*06a0*/  ISETP.NE.AND P1, PT, R2.reuse, R21, PT ;  /* 0x000000150200720c */ /* 0x040fe40003f25270 */
[----:B------:R-:W-:Y:S02]  /*06b0*/  ISETP.NE.AND P2, PT, R2, R23, PT ;  /* 0x000000170200720c */ /* 0x000fe40003f45270 */
[----:B------:R-:W-:-:S04]  /*06c0*/  IADD3 R15, PT, PT, R3, 0x3, RZ ;  /* 0x00000003030f7810 */ /* 0x000fc80007ffe0ff */
[----:B------:R-:W-:-:S03]  /*06d0*/  ISETP.NE.AND P3, PT, R2, R15, PT ;  /* 0x0000000f0200720c */ /* 0x000fc60003f65270 */
[----:B------:R-:W1:Y:S01]  /*06e0*/  @P0 LDC.64 R16, c[0x0][0x380] ;  /* 0x0000e000ff100b82 */ /* 0x000e620000000a00 */
[CC--:B------:R-:W-:Y:S02]  /*06f0*/  @P0 IMAD R19, R2.reuse, R5.reuse, R3 ;  /* 0x0000000502130224 */ /* 0x0c0fe400078e0203 */
[----:B------:R-:W-:-:S05]  /*0700*/  @P1 IMAD R21, R2, R5, R21 ;  /* 0x0000000502151224 */ /* 0x000fca00078e0215 */
[----:B------:R-:W2:Y:S01]  /*0710*/  @P1 LDC.64 R12, c[0x0][0x380] ;  /* 0x0000e000ff0c1b82 */ /* 0x000ea20000000a00 */
[----:B0-----:R-:W-:-:S07]  /*0720*/  IMAD.WIDE.U32 R10, R3, 0x4, R10 ;  /* 0x00000004030a7825 */ /* 0x001fce00078e000a */
[----:B------:R-:W0:Y:S01]  /*0730*/  @P2 LDC.64 R8, c[0x0][0x380] ;  /* 0x0000e000ff082b82 */ /* 0x000e220000000a00 */
[----:B------:R-:W3:Y:S04]  /*0740*/  @P0 LDG.E R4, desc[UR6][R10.64] ;  /* 0x000000060a040981 */ /* 0x000ee8000c1e1900 */
[----:B------:R-:W4:Y:S03]  /*0750*/  @P2 LDG.E R18, desc[UR6][R10.64+0x8] ;  /* 0x000008060a122981 */ /* 0x000f26000c1e1900 */
[----:B------:R-:W5:Y:S01]  /*0760*/  @P3 LDC.64 R6, c[0x0][0x380] ;  /* 0x0000e000ff063b82 */ /* 0x000f620000000a00 */
[----:B-1----:R-:W-:-:S04]  /*0770*/  @P0 IMAD.WIDE.U32 R16, R19, 0x4, R16 ;  /* 0x0000000413100825 */ /* 0x002fc800078e0010 */
[----:B------:R-:W-:Y:S02]  /*0780*/  @P2 IMAD R19, R2, R5, R23 ;  /* 0x0000000502132224 */ /* 0x000fe400078e0217 */
[----:B------:R-:W3:Y:S01]  /*0790*/  @P0 LDG.E R17, desc[UR6][R16.64] ;  /* 0x0000000610110981 */ /* 0x000ee2000c1e1900 */
[----:B--2---:R-:W-:-:S06]  /*07a0*/  @P1 IMAD.WIDE.U32 R12, R21, 0x4, R12 ;  /* 0x00000004150c1825 */ /* 0x004fcc00078e000c */
[----:B------:R-:W2:Y:S01]  /*07b0*/  @P1 LDG.E R13, desc[UR6][R12.64] ;  /* 0x000000060c0d1981 */ /* 0x000ea2000c1e1900 */
[----:B0-----:R-:W-:-:S04]  /*07c0*/  @P2 IMAD.WIDE.U32 R8, R19, 0x4, R8 ;  /* 0x0000000413082825 */ /* 0x001fc800078e0008 */
[----:B------:R-:W-:Y:S02]  /*07d0*/  @P3 IMAD R19, R2, R5, R15 ;  /* 0x0000000502133224 */ /* 0x000fe400078e020f */
[----:B------:R-:W2:Y:S02]  /*07e0*/  @P1 LDG.E R15, desc[UR6][R10.64+0x4] ;  /* 0x000004060a0f1981 */ /* 0x000ea4000c1e1900 */
[----:B-----5:R-:W-:Y:S02]  /*07f0*/  @P3 IMAD.WIDE.U32 R6, R19, 0x4, R6 ;  /* 0x0000000413063825 */ /* 0x020fe400078e0006 */
[----:B------:R-:W4:Y:S04]  /*0800*/  @P2 LDG.E R9, desc[UR6][R8.64] ;  /* 0x0000000608092981 */ /* 0x000f28000c1e1900 */
[----:B------:R-:W5:Y:S04]  /*0810*/  @P3 LDG.E R19, desc[UR6][R10.64+0xc] ;  /* 0x00000c060a133981 */ /* 0x000f68000c1e1900 */
[----:B------:R-:W5:Y:S01]  /*0820*/  @P3 LDG.E R7, desc[UR6][R6.64] ;  /* 0x0000000606073981 */ /* 0x000f62000c1e1900 */
[----:B------:R-:W-:-:S02]  /*0830*/  VIADD R3, R3, 0x4 ;  /* 0x0000000403037836 */ /* 0x000fc40000000000 */
[----:B---3--:R-:W-:-:S04]  /*0840*/  @P0 FFMA R0, R17, R4, R0 ;  /* 0x0000000411000223 */ /* 0x008fc80000000000 */
[----:B--2---:R-:W-:-:S04]  /*0850*/  @P1 FFMA R0, R13, R15, R0 ;  /* 0x0000000f0d001223 */ /* 0x004fc80000000000 */
[----:B----4-:R-:W-:-:S04]  /*0860*/  @P2 FFMA R0, R9, R18, R0 ;  /* 0x0000001209002223 */ /* 0x010fc80000000000 */
[----:B-----5:R-:W-:-:S07]  /*0870*/  @P3 FFMA R0, R7, R19, R0 ;  /* 0x0000001307003223 */ /* 0x020fce0000000000 */
.L_x_40:
[----:B------:R-:W-:Y:S05]  /*0880*/  @!P4 BRA `(.L_x_37) ;  /* 0x000000000088c947 */ /* 0x000fea0003800000 */
[----:B------:R-:W-:Y:S02]  /*0890*/  ISETP.NE.AND P0, PT, R14, 0x1, PT ;  /* 0x000000010e00780c */ /* 0x000fe40003f05270 */
[----:B------:R-:W-:-:S11]  /*08a0*/  LOP3.LUT R14, R5, 0x1, RZ, 0xc0, !PT ;  /* 0x00000001050e7812 */ /* 0x000fd600078ec0ff */
[----:B------:R-:W-:Y:S05]  /*08b0*/  @!P0 BRA `(.L_x_41) ;  /* 0x0000000000488947 */ /* 0x000fea0003800000 */
[----:B------:R-:W-:Y:S01]  /*08c0*/  ISETP.NE.AND P1, PT, R2, R3, PT ;  /* 0x000000030200720c */ /* 0x000fe20003f25270 */
[----:B------:R-:W0:Y:S01]  /*08d0*/  LDC.64 R6, c[0x0][0x398] ;  /* 0x0000e600ff067b82 */ /* 0x000e220000000a00 */
[----:B------:R-:W-:-:S04]  /*08e0*/  IADD3 R15, PT, PT, R3, 0x1, RZ ;  /* 0x00000001030f7810 */ /* 0x000fc80007ffe0ff */
[----:B------:R-:W-:-:S07]  /*08f0*/  ISETP.NE.AND P0, PT, R2, R15, PT ;  /* 0x0000000f0200720c */ /* 0x000fce0003f05270 */
[----:B------:R-:W1:Y:S01]  /*0900*/  @P1 LDC.64 R8, c[0x0][0x380] ;  /* 0x0000e000ff081b82 */ /* 0x000e620000000a00 */
[----:B------:R-:W-:-:S07]  /*0910*/  @P1 IMAD R11, R2, R5, R3 ;  /* 0x00000005020b1224 */ /* 0x000fce00078e0203 */
[----:B------:R-:W2:Y:S01]  /*0920*/  @P0 LDC.64 R12, c[0x0][0x380] ;  /* 0x0000e000ff0c0b82 */ /* 0x000ea20000000a00 */
[----:B0-----:R-:W-:-:S05]  /*0930*/  IMAD.WIDE.U32 R6, R3, 0x4, R6 ;  /* 0x0000000403067825 */ /* 0x001fca00078e0006 */
[----:B------:R-:W3:Y:S01]  /*0940*/  @P0 LDG.E R4, desc[UR6][R6.64+0x4] ;  /* 0x0000040606040981 */ /* 0x000ee2000c1e1900 */
[----:B-1----:R-:W-:-:S04]  /*0950*/  @P1 IMAD.WIDE.U32 R10, R11, 0x4, R8 ;  /* 0x000000040b0a1825 */ /* 0x002fc800078e0008 */
[----:B------:R-:W-:Y:S02]  /*0960*/  @P0 IMAD R9, R2, R5, R15 ;  /* 0x0000000502090224 */ /* 0x000fe400078e020f */
[----:B------:R-:W4:Y:S02]  /*0970*/  @P1 LDG.E R15, desc[UR6][R6.64] ;  /* 0x00000006060f1981 */ /* 0x000f24000c1e1900 */
[----:B--2---:R-:W-:Y:S02]  /*0980*/  @P0 IMAD.WIDE.U32 R8, R9, 0x4, R12 ;  /* 0x0000000409080825 */ /* 0x004fe400078e000c */
[----:B------:R-:W4:Y:S04]  /*0990*/  @P1 LDG.E R11, desc[UR6][R10.64] ;  /* 0x000000060a0b1981 */ /* 0x000f28000c1e1900 */
[----:B------:R-:W3:Y:S01]  /*09a0*/  @P0 LDG.E R9, desc[UR6][R8.64] ;  /* 0x0000000608090981 */ /* 0x000ee2000c1e1900 */
[----:B------:R-:W-:-:S02]  /*09b0*/  VIADD R3, R3, 0x2 ;  /* 0x0000000203037836 */ /* 0x000fc40000000000 */
[----:B----4-:R-:W-:-:S04]  /*09c0*/  @P1 FFMA R0, R11, R15, R0 ;  /* 0x0000000f0b001223 */ /* 0x010fc80000000000 */
[----:B---3--:R-:W-:-:S07]  /*09d0*/  @P0 FFMA R0, R9, R4, R0 ;  /* 0x0000000409000223 */ /* 0x008fce0000000000 */
.L_x_41:
[----:B------:R-:W-:Y:S01]  /*09e0*/  ISETP.NE.AND P0, PT, R2, R3, PT ;  /* 0x000000030200720c */ /* 0x000fe20003f05270 */
[----:B------:R-:W-:Y:S03]  /*09f0*/  BSSY.RECONVERGENT B0, `(.L_x_37) ;  /* 0x000000b000007945 */ /* 0x000fe60003800200 */
[----:B------:R-:W-:-:S13]  /*0a00*/  ISETP.NE.U32.OR P0, PT, R14, 0x1, !P0 ;  /* 0x000000010e00780c */ /* 0x000fda0004705470 */
[----:B------:R-:W-:Y:S05]  /*0a10*/  @P0 BRA `(.L_x_42) ;  /* 0x0000000000200947 */ /* 0x000fea0003800000 */
[----:B------:R-:W0:Y:S01]  /*0a20*/  LDC.64 R6, c[0x0][0x380] ;  /* 0x0000e000ff067b82 */ /* 0x000e220000000a00 */
[----:B------:R-:W-:-:S07]  /*0a30*/  IMAD R5, R2, R5, R3 ;  /* 0x0000000502057224 */ /* 0x000fce00078e0203 */
[----:B------:R-:W1:Y:S01]  /*0a40*/  LDC.64 R8, c[0x0][0x398] ;  /* 0x0000e600ff087b82 */ /* 0x000e620000000a00 */
[----:B0-----:R-:W-:-:S06]  /*0a50*/  IMAD.WIDE.U32 R4, R5, 0x4, R6 ;  /* 0x0000000405047825 */ /* 0x001fcc00078e0006 */
[----:B------:R-:W2:Y:S01]  /*0a60*/  LDG.E R5, desc[UR6][R4.64] ;  /* 0x0000000604057981 */ /* 0x000ea2000c1e1900 */
[----:B-1----:R-:W-:-:S06]  /*0a70*/  IMAD.WIDE.U32 R6, R3, 0x4, R8 ;  /* 0x0000000403067825 */ /* 0x002fcc00078e0008 */
[----:B------:R-:W2:Y:S02]  /*0a80*/  LDG.E R6, desc[UR6][R6.64] ;  /* 0x0000000606067981 */ /* 0x000ea4000c1e1900 */
[----:B--2---:R-:W-:-:S07]  /*0a90*/  FFMA R0, R5, R6, R0 ;  /* 0x0000000605007223 */ /* 0x004fce0000000000 */
.L_x_42:
[----:B------:R-:W-:Y:S05]  /*0aa0*/  BSYNC.RECONVERGENT B0 ;  /* 0x0000000000007941 */ /* 0x000fea0003800200 */
.L_x_37:
[----:B------:R-:W0:Y:S01]  /*0ab0*/  LDC.64 R6, c[0x0][0x380] ;  /* 0x0000e000ff067b82 */ /* 0x000e220000000a00 */
[----:B------:R-:W1:Y:S07]  /*0ac0*/  LDCU UR4, c[0x0][0x3a0] ;  /* 0x00007400ff0477ac */ /* 0x000e6e0008000800 */
[----:B------:R-:W2:Y:S01]  /*0ad0*/  LDC.64 R4, c[0x0][0x388] ;  /* 0x0000e200ff047b82 */ /* 0x000ea20000000a00 */
[----:B-1----:R-:W-:-:S04]  /*0ae0*/  IMAD R3, R2, UR4, R2 ;  /* 0x0000000402037c24 */ /* 0x002fc8000f8e0202 */
[----:B0-----:R-:W-:-:S05]  /*0af0*/  IMAD.WIDE.U32 R6, R3, 0x4, R6 ;  /* 0x0000000403067825 */ /* 0x001fca00078e0006 */
[----:B------:R-:W3:Y:S01]  /*0b00*/  LDG.E R3, desc[UR6][R6.64] ;  /* 0x0000000606037981 */ /* 0x000ee2000c1e1900 */
[----:B--2---:R-:W-:-:S06]  /*0b10*/  IMAD.WIDE.U32 R4, R2, 0x4, R4 ;  /* 0x0000000402047825 */ /* 0x004fcc00078e0004 */
[----:B------:R-:W2:Y:S01]  /*0b20*/  LDG.E R5, desc[UR6][R4.64] ;  /* 0x0000000604057981 */ /* 0x000ea2000c1e1900 */
[----:B------:R-:W-:Y:S01]  /*0b30*/  BSSY.RECONVERGENT B0, `(.L_x_43) ;  /* 0x000000d000007945 */ /* 0x000fe20003800200 */
[----:B---3--:R-:W0:Y:S01]  /*0b40*/  MUFU.RCP R8, R3 ;  /* 0x0000000300087308 */ /* 0x008e220000001000 */
[----:B--2---:R-:W-:-:S07]  /*0b50*/  FADD R0, R5, -R0 ;  /* 0x8000000005007221 */ /* 0x004fce0000000000 */
[----:B------:R-:W1:Y:S01]  /*0b60*/  FCHK P0, R0, R3 ;  /* 0x0000000300007302 */ /* 0x000e620000000000 */
[----:B0-----:R-:W-:-:S04]  /*0b70*/  FFMA R9, -R3, R8, 1 ;  /* 0x3f80000003097423 */ /* 0x001fc80000000108 */
[----:B------:R-:W-:-:S04]  /*0b80*/  FFMA R9, R8, R9, R8 ;  /* 0x0000000908097223 */ /* 0x000fc80000000008 */
[----:B------:R-:W-:-:S04]  /*0b90*/  FFMA R8, R0, R9, RZ ;  /* 0x0000000900087223 */ /* 0x000fc800000000ff */
[----:B------:R-:W-:-:S04]  /*0ba0*/  FFMA R10, -R3, R8, R0 ;  /* 0x00000008030a7223 */ /* 0x000fc80000000100 */
[----:B------:R-:W-:Y:S01]  /*0bb0*/  FFMA R9, R9, R10, R8 ;  /* 0x0000000a09097223 */ /* 0x000fe20000000008 */
[----:B-1----:R-:W-:Y:S06]  /*0bc0*/  @!P0 BRA `(.L_x_44) ;  /* 0x00000000000c8947 */ /* 0x002fec0003800000 */
[----:B------:R-:W-:-:S07]  /*0bd0*/  MOV R4, 0xbf0 ;  /* 0x00000bf000047802 */ /* 0x000fce0000000f00 */
[----:B------:R-:W-:Y:S05]  /*0be0*/  CALL.REL.NOINC `($__internal_0_$__cuda_sm3x_div_rn_noftz_f32_slowpath) ;  /* 0x0000000000307944 */ /* 0x000fea0003c00000 */
[----:B------:R-:W-:-:S07]  /*0bf0*/  MOV R9, R0 ;  /* 0x0000000000097202 */ /* 0x000fce0000000f00 */
.L_x_44:
[----:B------:R-:W-:Y:S05]  /*0c00*/  BSYNC.RECONVERGENT B0 ;  /* 0x0000000000007941 */ /* 0x000fea0003800200 */
.L_x_43:
[----:B------:R-:W0:Y:S01]  /*0c10*/  LDC.64 R4, c[0x0][0x398] ;  /* 0x0000e600ff047b82 */ /* 0x000e220000000a00 */
[----:B------:R-:W1:Y:S01]  /*0c20*/  LDCU UR4, c[0x0][0x3a4] ;  /* 0x00007480ff0477ac */ /* 0x000e620008000800 */
[----:B0-----:R-:W-:-:S05]  /*0c30*/  IMAD.WIDE.U32 R2, R2, 0x4, R4 ;  /* 0x0000000402027825 */ /* 0x001fca00078e0004 */
[----:B------:R-:W2:Y:S02]  /*0c40*/  LDG.E R0, desc[UR6][R2.64] ;  /* 0x0000000602007981 */ /* 0x000ea4000c1e1900 */
[----:B--2---:R-:W-:-:S05]  /*0c50*/  FADD R0, R0, -R9 ;  /* 0x8000000900007221 */ /* 0x004fca0000000000 */
[----:B-1----:R-:W-:-:S13]  /*0c60*/  FSETP.GT.AND P0, PT, |R0|, UR4, PT ;  /* 0x0000000400007c0b */ /* 0x002fda000bf04200 */
[----:B------:R-:W0:Y:S02]  /*0c70*/  @P0 LDC.64 R4, c[0x4][RZ] ;  /* 0x01000000ff040b82 */ /* 0x000e240000000a00 */
[----:B0-----:R-:W-:Y:S04]  /*0c80*/  @P0 STG.E desc[UR6][R4.64], RZ ;  /* 0x000000ff04000986 */ /* 0x001fe8000c101906 */
[----:B------:R-:W-:Y:S01]  /*0c90*/  STG.E desc[UR6][R2.64], R9 ;  /* 0x0000000902007986 */ /* 0x000fe2000c101906 */
[----:B------:R-:W-:Y:S05]  /*0ca0*/  EXIT ;  /* 0x000000000000794d */ /* 0x000fea0003800000 */
        .weak           $__internal_0_$__cuda_sm3x_div_rn_noftz_f32_slowpath
        .type           $__internal_0_$__cuda_sm3x_div_rn_noftz_f32_slowpath,@function
        .size           $__internal_0_$__cuda_sm3x_div_rn_noftz_f32_slowpath,(.L_x_57 - $__internal_0_$__cuda_sm3x_div_rn_noftz_f32_slowpath)
$__internal_0_$__cuda_sm3x_div_rn_noftz_f32_slowpath:
[----:B------:R-:W-:Y:S01]  /*0cb0*/  SHF.R.U32.HI R6, RZ, 0x17, R3 ;  /* 0x00000017ff067819 */ /* 0x000fe20000011603 */
[----:B------:R-:W-:Y:S01]  /*0cc0*/  BSSY.RECONVERGENT B1, `(.L_x_45) ;  /* 0x0000064000017945 */ /* 0x000fe20003800200 */
[--C-:B------:R-:W-:Y:S02]  /*0cd0*/  SHF.R.U32.HI R5, RZ, 0x17, R0.reuse ;  /* 0x00000017ff057819 */ /* 0x100fe40000011600 */
[----:B------:R-:W-:Y:S02]  /*0ce0*/  LOP3.LUT R6, R6, 0xff, RZ, 0xc0, !PT ;  /* 0x000000ff06067812 */ /* 0x000fe400078ec0ff */
[----:B------:R-:W-:Y:S01]  /*0cf0*/  LOP3.LUT R10, R5, 0xff, RZ, 0xc0, !PT ;  /* 0x000000ff050a7812 */ /* 0x000fe200078ec0ff */
[----:B------:R-:W-:Y:S01]  /*0d00*/  IMAD.MOV.U32 R5, RZ, RZ, R0 ;  /* 0x000000ffff057224 */ /* 0x000fe200078e0000 */
[----:B------:R-:W-:Y:S01]  /*0d10*/  MOV R8, R3 ;  /* 0x0000000300087202 */ /* 0x000fe20000000f00 */
[----:B------:R-:W-:Y:S01]  /*0d20*/  VIADD R9, R6, 0xffffffff ;  /* 0xffffffff06097836 */ /* 0x000fe20000000000 */
[----:B------:R-:W-:-:S04]  /*0d30*/  IADD3 R11, PT, PT, R10, -0x1, RZ ;  /* 0xffffffff0a0b7810 */ /* 0x000fc80007ffe0ff */
[----:B------:R-:W-:-:S04]  /*0d40*/  ISETP.GT.U32.AND P0, PT, R9, 0xfd, PT ;  /* 0x000000fd0900780c */ /* 0x000fc80003f04070 */
[----:B------:R-:W-:-:S13]  /*0d50*/  ISETP.GT.U32.OR P0, PT, R11, 0xfd, P0 ;  /* 0x000000fd0b00780c */ /* 0x000fda0000704470 */
[----:B------:R-:W-:Y:S01]  /*0d60*/  @!P0 IMAD.MOV.U32 R7, RZ, RZ, RZ ;  /* 0x000000ffff078224 */ /* 0x000fe200078e00ff */
[----:B------:R-:W-:Y:S06]  /*0d70*/  @!P0 BRA `(.L_x_46) ;  /* 0x00000000005c8947 */ /* 0x000fec0003800000 */
[----:B------:R-:W-:Y:S02]  /*0d80*/  FSETP.GTU.FTZ.AND P0, PT, |R0|, +INF , PT ;  /* 0x7f8000000000780b */ /* 0x000fe40003f1c200 */
[----:B------:R-:W-:-:S04]  /*0d90*/  FSETP.GTU.FTZ.AND P1, PT, |R3|, +INF , PT ;  /* 0x7f8000000300780b */ /* 0x000fc80003f3c200 */
[----:B------:R-:W-:-:S13]  /*0da0*/  PLOP3.LUT P0, PT, P0, P1, PT, 0xf8, 0x8f ;  /* 0x00000000008f781c */ /* 0x000fda0000703f70 */
[----:B------:R-:W-:Y:S05]  /*0db0*/  @P0 BRA `(.L_x_47) ;  /* 0x00000004004c0947 */ /* 0x000fea0003800000 */
[----:B------:R-:W-:-:S13]  /*0dc0*/  LOP3.LUT P0, RZ, R8, 0x7fffffff, R5, 0xc8, !PT ;  /* 0x7fffffff08ff7812 */ /* 0x000fda000780c805 */
[----:B------:R-:W-:Y:S05]  /*0dd0*/  @!P0 BRA `(.L_x_48) ;  /* 0x00000004003c8947 */ /* 0x000fea0003800000 */
[C---:B------:R-:W-:Y:S02]  /*0de0*/  FSETP.NEU.FTZ.AND P1, PT, |R0|.reuse, +INF , PT ;  /* 0x7f8000000000780b */ /* 0x040fe40003f3d200 */
[----:B------:R-:W-:Y:S02]  /*0df0*/  FSETP.NEU.FTZ.AND P0, PT, |R3|, +INF , PT ;  /* 0x7f8000000300780b */ /* 0x000fe40003f1d200 */
[----:B------:R-:W-:-:S11]  /*0e00*/  FSETP.NEU.FTZ.AND P2, PT, |R0|, +INF , PT ;  /* 0x7f8000000000780b */ /* 0x000fd60003f5d200 */
[----:B------:R-:W-:Y:S05]  /*0e10*/  @!P0 BRA !P1, `(.L_x_48) ;  /* 0x00000004002c8947 */ /* 0x000fea0004800000 */
[----:B------:R-:W-:-:S04]  /*0e20*/  LOP3.LUT P1, RZ, R5, 0x7fffffff, RZ, 0xc0, !PT ;  /* 0x7fffffff05ff7812 */ /* 0x000fc8000782c0ff */
[----:B------:R-:W-:-:S13]  /*0e30*/  PLOP3.LUT P0, PT, P0, P1, PT, 0x2f, 0xf2 ;  /* 0x0000000000f2781c */ /* 0x000fda0000702577 */
[----:B------:R-:W-:Y:S05]  /*0e40*/  @P0 BRA `(.L_x_49) ;  /* 0x0000000400180947 */ /* 0x000fea0003800000 */
[----:B------:R-:W-:-:S04]  /*0e50*/  LOP3.LUT P0, RZ, R8, 0x7fffffff, RZ, 0xc0, !PT ;  /* 0x7fffffff08ff7812 */ /* 0x000fc8000780c0ff */
[----:B------:R-:W-:-:S13]  /*0e60*/  PLOP3.LUT P0, PT, P2, P0, PT, 0x2f, 0xf2 ;  /* 0x0000000000f2781c */ /* 0x000fda0001700577 */
[----:B------:R-:W-:Y:S05]  /*0e70*/  @P0 BRA `(.L_x_50) ;  /* 0x0000000400000947 */ /* 0x000fea0003800000 */
[----:B------:R-:W-:Y:S02]  /*0e80*/  ISETP.GE.AND P0, PT, R11, RZ, PT ;  /* 0x000000ff0b00720c */ /* 0x000fe40003f06270 */
[----:B------:R-:W-:-:S11]  /*0e90*/  ISETP.GE.AND P1, PT, R9, RZ, PT ;  /* 0x000000ff0900720c */ /* 0x000fd60003f26270 */
[----:B------:R-:W-:Y:S01]  /*0ea0*/  @P0 MOV R7, RZ ;  /* 0x000000ff00070202 */ /* 0x000fe20000000f00 */
[----:B------:R-:W-:Y:S02]  /*0eb0*/  @!P0 IMAD.MOV.U32 R7, RZ, RZ, -0x40 ;  /* 0xffffffc0ff078424 */ /* 0x000fe400078e00ff */
[----:B------:R-:W-:Y:S01]  /*0ec0*/  @!P0 FFMA R5, R0, 1.84467440737095516160e+19, RZ ;  /* 0x5f80000000058823 */ /* 0x000fe200000000ff */
[----:B------:R-:W-:Y:S02]  /*0ed0*/  @!P1 FFMA R8, R3, 1.84467440737095516160e+19, RZ ;  /* 0x5f80000003089823 */ /* 0x000fe400000000ff */
[----:B------:R-:W-:-:S07]  /*0ee0*/  @!P1 IADD3 R7, PT, PT, R7, 0x40, RZ ;  /* 0x0000004007079810 */ /* 0x000fce0007ffe0ff */
.L_x_46:
[----:B------:R-:W-:Y:S01]  /*0ef0*/  LEA R3, R6, 0xc0800000, 0x17 ;  /* 0xc080000006037811 */ /* 0x000fe200078eb8ff */
[----:B------:R-:W-:Y:S03]  /*0f00*/  BSSY.RECONVERGENT B2, `(.L_x_51) ;  /* 0x0000036000027945 */ /* 0x000fe60003800200 */
[----:B------:R-:W-:Y:S01]  /*0f10*/  IADD3 R8, PT, PT, -R3, R8, RZ ;  /* 0x0000000803087210 */ /* 0x000fe20007ffe1ff */
[----:B------:R-:W-:-:S03]  /*0f20*/  VIADD R3, R10, 0xffffff81 ;  /* 0xffffff810a037836 */ /* 0x000fc60000000000 */
[----:B------:R-:W0:Y:S01]  /*0f30*/  MUFU.RCP R9, R8 ;  /* 0x0000000800097308 */ /* 0x000e220000001000 */
[----:B------:R-:W-:Y:S01]  /*0f40*/  FADD.FTZ R11, -R8, -RZ ;  /* 0x800000ff080b7221 */ /* 0x000fe20000010100 */
[C---:B------:R-:W-:Y:S01]  /*0f50*/  IMAD R0, R3.reuse, -0x800000, R5 ;  /* 0xff80000003007824 */ /* 0x040fe200078e0205 */
[----:B------:R-:W-:-:S04]  /*0f60*/  IADD3 R6, PT, PT, R3, 0x7f, -R6 ;  /* 0x0000007f03067810 */ /* 0x000fc80007ffe806 */
[----:B------:R-:W-:Y:S01]  /*0f70*/  IADD3 R6, PT, PT, R6, R7, RZ ;  /* 0x0000000706067210 */ /* 0x000fe20007ffe0ff */
[----:B0-----:R-:W-:-:S04]  /*0f80*/  FFMA R10, R9, R11, 1 ;  /* 0x3f800000090a7423 */ /* 0x001fc8000000000b */
[----:B------:R-:W-:-:S04]  /*0f90*/  FFMA R12, R9, R10, R9 ;  /* 0x0000000a090c7223 */ /* 0x000fc80000000009 */
[----:B------:R-:W-:-:S04]  /*0fa0*/  FFMA R5, R0, R12, RZ ;  /* 0x0000000c00057223 */ /* 0x000fc800000000ff */
[----:B------:R-:W-:-:S04]  /*0fb0*/  FFMA R10, R11, R5, R0 ;  /* 0x000000050b0a7223 */ /* 0x000fc80000000000 */
[----:B------:R-:W-:-:S04]  /*0fc0*/  FFMA R9, R12, R10, R5 ;  /* 0x0000000a0c097223 */ /* 0x000fc80000000005 */
[----:B------:R-:W-:-:S04]  /*0fd0*/  FFMA R10, R11, R9, R0 ;  /* 0x000000090b0a7223 */ /* 0x000fc80000000000 */
[----:B------:R-:W-:-:S05]  /*0fe0*/  FFMA R0, R12, R10, R9 ;  /* 0x0000000a0c007223 */ /* 0x000fca0000000009 */
[----:B------:R-:W-:-:S04]  /*0ff0*/  SHF.R.U32.HI R3, RZ, 0x17, R0 ;  /* 0x00000017ff037819 */ /* 0x000fc80000011600 */
[----:B------:R-:W-:-:S04]  /*1000*/  LOP3.LUT R3, R3, 0xff, RZ, 0xc0, !PT ;  /* 0x000000ff03037812 */ /* 0x000fc800078ec0ff */
[----:B------:R-:W-:-:S05]  /*1010*/  IADD3 R7, PT, PT, R3, R6, RZ ;  /* 0x0000000603077210 */ /* 0x000fca0007ffe0ff */
[----:B------:R-:W-:-:S05]  /*1020*/  VIADD R3, R7, 0xffffffff ;  /* 0xffffffff07037836 */ /* 0x000fca0000000000 */
[----:B------:R-:W-:-:S13]  /*1030*/  ISETP.GE.U32.AND P0, PT, R3, 0xfe, PT ;  /* 0x000000fe0300780c */ /* 0x000fda0003f06070 */
[----:B------:R-:W-:Y:S05]  /*1040*/  @!P0 BRA `(.L_x_52) ;  /* 0x0000000000808947 */ /* 0x000fea0003800000 */
[----:B------:R-:W-:-:S13]  /*1050*/  ISETP.GT.AND P0, PT, R7, 0xfe, PT ;  /* 0x000000fe0700780c */ /* 0x000fda0003f04270 */
[----:B------:R-:W-:Y:S05]  /*1060*/  @P0 BRA `(.L_x_53) ;  /* 0x00000000006c0947 */ /* 0x000fea0003800000 */
[----:B------:R-:W-:-:S13]  /*1070*/  ISETP.GE.AND P0, PT, R7, 0x1, PT ;  /* 0x000000010700780c */ /* 0x000fda0003f06270 */
[----:B------:R-:W-:Y:S05]  /*1080*/  @P0 BRA `(.L_x_54) ;  /* 0x0000000000740947 */ /* 0x000fea0003800000 */
[----:B------:R-:W-:Y:S02]  /*1090*/  ISETP.GE.AND P0, PT, R7, -0x18, PT ;  /* 0xffffffe80700780c */ /* 0x000fe40003f06270 */
[----:B------:R-:W-:-:S11]  /*10a0*/  LOP3.LUT R0, R0, 0x80000000, RZ, 0xc0, !PT ;  /* 0x8000000000007812 */ /* 0x000fd600078ec0ff */
[----:B------:R-:W-:Y:S05]  /*10b0*/  @!P0 BRA `(.L_x_54) ;  /* 0x0000000000688947 */ /* 0x000fea0003800000 */
[CCC-:B------:R-:W-:Y:S01]  /*10c0*/  FFMA.RZ R3, R12.reuse, R10.reuse, R9.reuse ;  /* 0x0000000a0c037223 */ /* 0x1c0fe2000000c009 */
[C---:B------:R-:W-:Y:S01]  /*10d0*/  IADD3 R8, PT, PT, R7.reuse, 0x20, RZ ;  /* 0x0000002007087810 */ /* 0x040fe20007ffe0ff */
[CCC-:B------:R-:W-:Y:S01]  /*10e0*/  FFMA.RM R6, R12.reuse, R10.reuse, R9.reuse ;  /* 0x0000000a0c067223 */ /* 0x1c0fe20000004009 */
[----:B------:R-:W-:Y:S02]  /*10f0*/  ISETP.NE.AND P2, PT, R7, RZ, PT ;  /* 0x000000ff0700720c */ /* 0x000fe40003f45270 */
[----:B------:R-:W-:Y:S01]  /*1100*/  LOP3.LUT R5, R3, 0x7fffff, RZ, 0xc0, !PT ;  /* 0x007fffff03057812 */ /* 0x000fe200078ec0ff */
[----:B------:R-:W-:Y:S01]  /*1110*/  FFMA.RP R3, R12, R10, R9 ;  /* 0x0000000a0c037223 */ /* 0x000fe20000008009 */
[----:B------:R-:W-:Y:S02]  /*1120*/  ISETP.NE.AND P1, PT, R7, RZ, PT ;  /* 0x000000ff0700720c */ /* 0x000fe40003f25270 */
[----:B------:R-:W-:Y:S02]  /*1130*/  LOP3.LUT R5, R5, 0x800000, RZ, 0xfc, !PT ;  /* 0x0080000005057812 */ /* 0x000fe400078efcff */
[----:B------:R-:W-:-:S02]  /*1140*/  IADD3 R7, PT, PT, -R7, RZ, RZ ;  /* 0x000000ff07077210 */ /* 0x000fc40007ffe1ff */
[----:B------:R-:W-:Y:S02]  /*1150*/  SHF.L.U32 R8, R5, R8, RZ ;  /* 0x0000000805087219 */ /* 0x000fe400000006ff */
[----:B------:R-:W-:Y:S02]  /*1160*/  FSETP.NEU.FTZ.AND P0, PT, R3, R6, PT ;  /* 0x000000060300720b */ /* 0x000fe40003f1d000 */
[----:B------:R-:W-:Y:S02]  /*1170*/  SEL R6, R7, RZ, P2 ;  /* 0x000000ff07067207 */ /* 0x000fe40001000000 */
[----:B------:R-:W-:Y:S02]  /*1180*/  ISETP.NE.AND P1, PT, R8, RZ, P1 ;  /* 0x000000ff0800720c */ /* 0x000fe40000f25270 */
[----:B------:R-:W-:Y:S02]  /*1190*/  SHF.R.U32.HI R6, RZ, R6, R5 ;  /* 0x00000006ff067219 */ /* 0x000fe40000011605 */
[----:B------:R-:W-:-:S02]  /*11a0*/  PLOP3.LUT P0, PT, P0, P1, PT, 0xf8, 0x8f ;  /* 0x00000000008f781c */ /* 0x000fc40000703f70 */
[----:B------:R-:W-:Y:S02]  /*11b0*/  SHF.R.U32.HI R8, RZ, 0x1, R6 ;  /* 0x00000001ff087819 */ /* 0x000fe40000011606 */
[----:B------:R-:W-:-:S04]  /*11c0*/  SEL R3, RZ, 0x1, !P0 ;  /* 0x00000001ff037807 */ /* 0x000fc80004000000 */
[----:B------:R-:W-:-:S04]  /*11d0*/  LOP3.LUT R3, R3, 0x1, R8, 0xf8, !PT ;  /* 0x0000000103037812 */ /* 0x000fc800078ef808 */
[----:B------:R-:W-:-:S05]  /*11e0*/  LOP3.LUT R3, R3, R6, RZ, 0xc0, !PT ;  /* 0x0000000603037212 */ /* 0x000fca00078ec0ff */
[----:B------:R-:W-:-:S05]  /*11f0*/  IMAD.IADD R3, R8, 0x1, R3 ;  /* 0x0000000108037824 */ /* 0x000fca00078e0203 */
[----:B------:R-:W-:Y:S01]  /*1200*/  LOP3.LUT R0, R3, R0, RZ, 0xfc, !PT ;  /* 0x0000000003007212 */ /* 0x000fe200078efcff */
[----:B------:R-:W-:Y:S06]  /*1210*/  BRA `(.L_x_54) ;  /* 0x0000000000107947 */ /* 0x000fec0003800000 */
.L_x_53:
[----:B------:R-:W-:-:S04]  /*1220*/  LOP3.LUT R0, R0, 0x80000000, RZ, 0xc0, !PT ;  /* 0x8000000000007812 */ /* 0x000fc800078ec0ff */
[----:B------:R-:W-:Y:S01]  /*1230*/  LOP3.LUT R0, R0, 0x7f800000, RZ, 0xfc, !PT ;  /* 0x7f80000000007812 */ /* 0x000fe200078efcff */
[----:B------:R-:W-:Y:S06]  /*1240*/  BRA `(.L_x_54) ;  /* 0x0000000000047947 */ /* 0x000fec0003800000 */
.L_x_52:
[----:B------:R-:W-:-:S07]  /*1250*/  LEA R0, R6, R0, 0x17 ;  /* 0x0000000006007211 */ /* 0x000fce00078eb8ff */
.L_x_54:
[----:B------:R-:W-:Y:S05]  /*1260*/  BSYNC.RECONVERGENT B2 ;  /* 0x0000000000027941 */ /* 0x000fea0003800200 */
.L_x_51:
[----:B------:R-:W-:Y:S05]  /*1270*/  BRA `(.L_x_55) ;  /* 0x0000000000207947 */ /* 0x000fea0003800000 */
.L_x_50:
[----:B------:R-:W-:-:S04]  /*1280*/  LOP3.LUT R0, R8, 0x80000000, R5, 0x48, !PT ;  /* 0x8000000008007812 */ /* 0x000fc800078e4805 */
[----:B------:R-:W-:Y:S01]  /*1290*/  LOP3.LUT R0, R0, 0x7f800000, RZ, 0xfc, !PT ;  /* 0x7f80000000007812 */ /* 0x000fe200078efcff */
[----:B------:R-:W-:Y:S06]  /*12a0*/  BRA `(.L_x_55) ;  /* 0x0000000000147947 */ /* 0x000fec0003800000 */
.L_x_49:
[----:B------:R-:W-:Y:S01]  /*12b0*/  LOP3.LUT R0, R8, 0x80000000, R5, 0x48, !PT ;  /* 0x8000000008007812 */ /* 0x000fe200078e4805 */
[----:B------:R-:W-:Y:S06]  /*12c0*/  BRA `(.L_x_55) ;  /* 0x00000000000c7947 */ /* 0x000fec0003800000 */
.L_x_48:
[----:B------:R-:W0:Y:S01]  /*12d0*/  MUFU.RSQ R0, -QNAN ;  /* 0xffc0000000007908 */ /* 0x000e220000001400 */
[----:B------:R-:W-:Y:S05]  /*12e0*/  BRA `(.L_x_55) ;  /* 0x0000000000047947 */ /* 0x000fea0003800000 */
.L_x_47:
[----:B------:R-:W-:-:S07]  /*12f0*/  FADD.FTZ R0, R0, R3 ;  /* 0x0000000300007221 */ /* 0x000fce0000010000 */
.L_x_55:
[----:B------:R-:W-:Y:S05]  /*1300*/  BSYNC.RECONVERGENT B1 ;  /* 0x0000000000017941 */ /* 0x000fea0003800200 */
.L_x_45:
[----:B------:R-:W-:-:S04]  /*1310*/  HFMA2 R5, -RZ, RZ, 0, 0 ;  /* 0x00000000ff057431 */ /* 0x000fc800000001ff */
[----:B0-----:R-:W-:Y:S05]  /*1320*/  RET.REL.NODEC R4 `(_Z14jacobiOnDevicePfS_S_S_if) ;  /* 0xffffffec04347950 */ /* 0x001fea0003c3ffff */
.L_x_56:
        /* <DEDUP_REMOVED lines=13> */
.L_x_57:


//--------------------- .nv.shared.reserved.0     --------------------------
	.section	.nv.shared.reserved.0,"aw",@nobits
	.weak		__nv_reservedSMEM_offset_0_alias
	.size		__nv_reservedSMEM_offset_0_alias, 0, 64
	.other		__nv_reservedSMEM_offset_0_alias,@"STO_CUDA_RESERVED_SHARED STV_DEFAULT"
__nv_reservedSMEM_offset_0_alias:
	.zero		0
	.zero		64


//--------------------- .nv.global                --------------------------
	.section	.nv.global,"aw",@nobits
	.align	4
.nv.global:
	.type		flag,@object
	.size		flag,(_ZN34_INTERNAL_c92df079_4_k_cu_607af2c76thrust24THRUST_300001_SM_1000_NS12placeholders3_10E - flag)
flag:
	.zero		4
	.type		_ZN34_INTERNAL_c92df079_4_k_cu_607af2c76thrust24THRUST_300001_SM_1000_NS12placeholders3_10E,@object
	.size		_ZN34_INTERNAL_c92df079_4_k_cu_607af2c76thrust24THRUST_300001_SM_1000_NS12placeholders3_10E,(_ZN34_INTERNAL_c92df079_4_k_cu_607af2c74cuda3std3__419piecewise_constructE - _ZN34_INTERNAL_c92df079_4_k_cu_607af2c76thrust24THRUST_300001_SM_1000_NS12placeholders3_10E)
_ZN34_INTERNAL_c92df079_4_k_cu_607af2c76thrust24THRUST_300001_SM_1000_NS12placeholders3_10E:
	.zero		1
	.type		_ZN34_INTERNAL_c92df079_4_k_cu_607af2c74cuda3std3__419piecewise_constructE,@object
	.size		_ZN34_INTERNAL_c92df079_4_k_cu_607af2c74cuda3std3__419piecewise_constructE,(_ZN34_INTERNAL_c92df079_4_k_cu_607af2c74cuda3std6ranges3__45__cpo5cdataE - _ZN34_INTERNAL_c92df079_4_k_cu_607af2c74cuda3std3__419piecewise_constructE)
_ZN34_INTERNAL_c92df079_4_k_cu_607af2c74cuda3std3__419piecewise_constructE:
	.zero		1
	.type		_ZN34_INTERNAL_c92df079_4_k_cu_607af2c74cuda3std6ranges3__45__cpo5cdataE,@object
	.size		_ZN34_INTERNAL_c92df079_4_k_cu_607af2c74cuda3std6ranges3__45__cpo5cdataE,(_ZN34_INTERNAL_c92df079_4_k_cu_607af2c76thrust24THRUST_300001_SM_1000_NS12placeholders2_2E - _ZN34_INTERNAL_c92df079_4_k_cu_607af2c74cuda3std6ranges3__45__cpo5cdataE)
_ZN34_INTERNAL_c92df079_4_k_cu_607af2c74cuda3std6ranges3__45__cpo5cdataE:
	.zero		1
	.type		_ZN34_INTERNAL_c92df079_4_k_cu_607af2c76thrust24THRUST_300001_SM_1000_NS12placeholders2_2E,@object
	.size		_ZN34_INTERNAL_c92df079_4_k_cu_607af2c76thrust24THRUST_300001_SM_1000_NS12placeholders2_2E,(_ZN34_INTERNAL_c92df079_4_k_cu_607af2c74cuda3std3__45__cpo3endE - _ZN34_INTERNAL_c92df079_4_k_cu_607af2c76thrust24THRUST_300001_SM_1000_NS12placeholders2_2E)
_ZN34_INTERNAL_c92df079_4_k_cu_607af2c76thrust24THRUST_300001_SM_1000_NS12placeholders2_2E:
	.zero		1
	.type		_ZN34_INTERNAL_c92df079_4_k_cu_607af2c74cuda3std3__45__cpo3endE,@object
	.size		_ZN34_INTERNAL_c92df079_4_k_cu_607af2c74cuda3std3__45__cpo3endE,(_ZN34_INTERNAL_c92df079_4_k_cu_607af2c74cuda3std6ranges3__45__cpo3endE - _ZN34_INTERNAL_c92df079_4_k_cu_607af2c74cuda3std3__45__cpo3endE)
_ZN34_INTERNAL_c92df079_4_k_cu_607af2c74cuda3std3__45__cpo3endE:
	.zero		1
	.type		_ZN34_INTERNAL_c92df079_4_k_cu_607af2c74cuda3std6ranges3__45__cpo3endE,@object
	.size		_ZN34_INTERNAL_c92df079_4_k_cu_607af2c74cuda3std6ranges3__45__cpo3endE,(_ZN34_INTERNAL_c92df079_4_k_cu_607af2c76thrust24THRUST_300001_SM_1000_NS12placeholders2_6E - _ZN34_INTERNAL_c92df079_4_k_cu_607af2c74cuda3std6ranges3__45__cpo3endE)
_ZN34_INTERNAL_c92df079_4_k_cu_607af2c74cuda3std6ranges3__45__cpo3endE:
	.zero		1
	.type		_ZN34_INTERNAL_c92df079_4_k_cu_607af2c76thrust24THRUST_300001_SM_1000_NS12placeholders2_6E,@object
	.size		_ZN34_INTERNAL_c92df079_4_k_cu_607af2c76thrust24THRUST_300001_SM_1000_NS12placeholders2_6E,(_ZN34_INTERNAL_c92df079_4_k_cu_607af2c74cuda3std3__45__cpo4rendE - _ZN34_INTERNAL_c92df079_4_k_cu_607af2c76thrust24THRUST_300001_SM_1000_NS12placeholders2_6E)
_ZN34_INTERNAL_c92df079_4_k_cu_607af2c76thrust24THRUST_300001_SM_1000_NS12placeholders2_6E:
	.zero		1
	.type		_ZN34_INTERNAL_c92df079_4_k_cu_607af2c74cuda3std3__45__cpo4rendE,@object
	.size		_ZN34_INTERNAL_c92df079_4_k_cu_607af2c74cuda3std3__45__cpo4rendE,(_ZN34_INTERNAL_c92df079_4_k_cu_607af2c74cuda3std6ranges3__45__cpo9iter_swapE - _ZN34_INTERNAL_c92df079_4_k_cu_607af2c74cuda3std3__45__cpo4rendE)
_ZN34_INTERNAL_c92df079_4_k_cu_607af2c74cuda3std3__45__cpo4rendE:
	.zero		1
	.type		_ZN34_INTERNAL_c92df079_4_k_cu_607af2c74cuda3std6ranges3__45__cpo9iter_swapE,@object
	.size		_ZN34_INTERNAL_c92df079_4_k_cu_607af2c74cuda3std6ranges3__45__cpo9iter_swapE,(_ZN34_INTERNAL_c92df079_4_k_cu_607af2c74cuda3std3__48unexpectE - _ZN34_INTERNAL_c92df079_4_k_cu_607af2c74cuda3std6ranges3__45__cpo9iter_swapE)
_ZN34_INTERNAL_c92df079_4_k_cu_607af2c74cuda3std6ranges3__45__cpo9iter_swapE:
	.zero		1
	.type		_ZN34_INTERNAL_c92df079_4_k_cu_607af2c74cuda3std3__48unexpectE,@object
	.size		_ZN34_INTERNAL_c92df079_4_k_cu_607af2c74cuda3std3__48unexpectE,(_ZN34_INTERNAL_c92df079_4_k_cu_607af2c76thrust24THRUST_300001_SM_1000_NS8cuda_cub3parE - _ZN34_INTERNAL_c92df079_4_k_cu_607af2c74cuda3std3__48unexpectE)
_ZN34_INTERNAL_c92df079_4_k_cu_607af2c74cuda3std3__48unexpectE:
	.zero		1
	.type		_ZN34_INTERNAL_c92df079_4_k_cu_607af2c76thrust24THRUST_300001_SM_1000_NS8cuda_cub3parE,@object
	.size		_ZN34_INTERNAL_c92df079_4_k_cu_607af2c76thrust24THRUST_300001_SM_1000_NS8cuda_cub3parE,(_ZN34_INTERNAL_c92df079_4_k_cu_607af2c76thrust24THRUST_300001_SM_1000_NS12placeholders2_8E - _ZN34_INTERNAL_c92df079_4_k_cu_607af2c76thrust24THRUST_300001_SM_1000_NS8cuda_cub3parE)
_ZN34_INTERNAL_c92df079_4_k_cu_607af2c76thrust24THRUST_300001_SM_1000_NS8cuda_cub3parE:
	.zero		1
	.type		_ZN34_INTERNAL_c92df079_4_k_cu_607af2c76thrust24THRUST_300001_SM_1000_NS12placeholders2_8E,@object
	.size		_ZN34_INTERNAL_c92df079_4_k_cu_607af2c76thrust24THRUST_300001_SM_1000_NS12placeholders2_8E,(_ZN34_INTERNAL_c92df079_4_k_cu_607af2c74cuda3std3__45__cpo5crendE - _ZN34_INTERNAL_c92df079_4_k_cu_607af2c76thrust24THRUST_300001_SM_1000_NS12placeholders2_8E)
_ZN34_INTERNAL_c92df079_4_k_cu_607af2c76thrust24THRUST_300001_SM_1000_NS12placeholders2_8E:
	.zero		1
	.type		_ZN34_INTERNAL_c92df079_4_k_cu_607af2c74cuda3std3__45__cpo5crendE,@object
	.size		_ZN34_INTERNAL_c92df079_4_k_cu_607af2c74cuda3std3__45__cpo5crendE,(_ZN34_INTERNAL_c92df079_4_k_cu_607af2c74cuda3std6ranges3__45__cpo4prevE - _ZN34_INTERNAL_c92df079_4_k_cu_607af2c74cuda3std3__45__cpo5crendE)
_ZN34_INTERNAL_c92df079_4_k_cu_607af2c74cuda3std3__45__cpo5crendE:
	.zero		1
	.type		_ZN34_INTERNAL_c92df079_4_k_cu_607af2c74cuda3std6ranges3__45__cpo4prevE,@object
	.size		_ZN34_INTERNAL_c92df079_4_k_cu_607af2c74cuda3std6ranges3__45__cpo4prevE,(_ZN34_INTERNAL_c92df079_4_k_cu_607af2c76thrust24THRUST_300001_SM_1000_NS6system6detail10sequential3seqE - _ZN34_INTERNAL_c92df079_4_k_cu_607af2c74cuda3std6ranges3__45__cpo4prevE)
_ZN34_INTERNAL_c92df079_4_k_cu_607af2c74cuda3std6ranges3__45__cpo4prevE:
	.zero		1
	.type		_ZN34_INTERNAL_c92df079_4_k_cu_607af2c76thrust24THRUST_300001_SM_1000_NS6system6detail10sequential3seqE,@object
	.size		_ZN34_INTERNAL_c92df079_4_k_cu_607af2c76thrust24THRUST_300001_SM_1000_NS6system6detail10sequential3seqE,(_ZN34_INTERNAL_c92df079_4_k_cu_607af2c74cuda3std6ranges3__45__cpo9iter_moveE - _ZN34_INTERNAL_c92df079_4_k_cu_607af2c76thrust24THRUST_300001_SM_1000_NS6system6detail10sequential3seqE)
_ZN34_INTERNAL_c92df079_4_k_cu_607af2c76thrust24THRUST_300001_SM_1000_NS6system6detail10sequential3seqE:
	.zero		1
	.type		_ZN34_INTERNAL_c92df079_4_k_cu_607af2c74cuda3std6ranges3__45__cpo9iter_moveE,@object
	.size		_ZN34_INTERNAL_c92df079_4_k_cu_607af2c74cuda3std6ranges3__45__cpo9iter_moveE,(_ZN34_INTERNAL_c92df079_4_k_cu_607af2c76thrust24THRUST_300001_SM_1000_NS12placeholders2_4E - _ZN34_INTERNAL_c92df079_4_k_cu_607af2c74cuda3std6ranges3__45__cpo9iter_moveE)
_ZN34_INTERNAL_c92df079_4_k_cu_607af2c74cuda3std6ranges3__45__cpo9iter_moveE:
	.zero		1
	.type		_ZN34_INTERNAL_c92df079_4_k_cu_607af2c76thrust24THRUST_300001_SM_1000_NS12placeholders2_4E,@object
	.size		_ZN34_INTERNAL_c92df079_4_k_cu_607af2c76thrust24THRUST_300001_SM_1000_NS12placeholders2_4E,(_ZN34_INTERNAL_c92df079_4_k_cu_607af2c74cuda3std3__45__cpo4cendE - _ZN34_INTERNAL_c92df079_4_k_cu_607af2c76thrust24THRUST_300001_SM_1000_NS12placeholders2_4E)
_ZN34_INTERNAL_c92df079_4_k_cu_607af2c76thrust24THRUST_300001_SM_1000_NS12placeholders2_4E:
	.zero		1
	.type		_ZN34_INTERNAL_c92df079_4_k_cu_607af2c74cuda3std3__45__cpo4cendE,@object
	.size		_ZN34_INTERNAL_c92df079_4_k_cu_607af2c74cuda3std3__45__cpo4cendE,(_ZN34_INTERNAL_c92df079_4_k_cu_607af2c74cuda3std6ranges3__45__cpo4cendE - _ZN34_INTERNAL_c92df079_4_k_cu_607af2c74cuda3std3__45__cpo4cendE)
_ZN34_INTERNAL_c92df079_4_k_cu_607af2c74cuda3std3__45__cpo4cendE:
	.zero		1
	.type		_ZN34_INTERNAL_c92df079_4_k_cu_607af2c74cuda3std6ranges3__45__cpo4cendE,@object
	.size		_ZN34_INTERNAL_c92df079_4_k_cu_607af2c74cuda3std6ranges3__45__cpo4cendE,(_ZN34_INTERNAL_c92df079_4_k_cu_607af2c74cuda3std3__420unreachable_sentinelE - _ZN34_INTERNAL_c92df079_4_k_cu_607af2c74cuda3std6ranges3__45__cpo4cendE)
_ZN34_INTERNAL_c92df079_4_k_cu_607af2c74cuda3std6ranges3__45__cpo4cendE:
	.zero		1
	.type		_ZN34_INTERNAL_c92df079_4_k_cu_607af2c74cuda3std3__420unreachable_sentinelE,@object
	.size		_ZN34_INTERNAL_c92df079_4_k_cu_607af2c74cuda3std3__420unreachable_sentinelE,(_ZN34_INTERNAL_c92df079_4_k_cu_607af2c74cuda3std6ranges3__45__cpo5ssizeE - _ZN34_INTERNAL_c92df079_4_k_cu_607af2c74cuda3std3__420unreachable_sentinelE)
_ZN34_INTERNAL_c92df079_4_k_cu_607af2c74cuda3std3__420unreachable_sentinelE:
	.zero		1
	.type		_ZN34_INTERNAL_c92df079_4_k_cu_607af2c74cuda3std6ranges3__45__cpo5ssizeE,@object
	.size		_ZN34_INTERNAL_c92df079_4_k_cu_607af2c74cuda3std6ranges3__45__cpo5ssizeE,(_ZN34_INTERNAL_c92df079_4_k_cu_607af2c76thrust24THRUST_300001_SM_1000_NS3seqE - _ZN34_INTERNAL_c92df079_4_k_cu_607af2c74cuda3std6ranges3__45__cpo5ssizeE)
_ZN34_INTERNAL_c92df079_4_k_cu_607af2c74cuda3std6ranges3__45__cpo5ssizeE:
	.zero		1
	.type		_ZN34_INTERNAL_c92df079_4_k_cu_607af2c76thrust24THRUST_300001_SM_1000_NS3seqE,@object
	.size		_ZN34_INTERNAL_c92df079_4_k_cu_607af2c76thrust24THRUST_300001_SM_1000_NS3seqE,(_ZN34_INTERNAL_c92df079_4_k_cu_607af2c74cuda3std3__48in_placeE - _ZN34_INTERNAL_c92df079_4_k_cu_607af2c76thrust24THRUST_300001_SM_1000_NS3seqE)
_ZN34_INTERNAL_c92df079_4_k_cu_607af2c76thrust24THRUST_300001_SM_1000_NS3seqE:
	.zero		1
	.type		_ZN34_INTERNAL_c92df079_4_k_cu_607af2c74cuda3std3__48in_placeE,@object
	.size		_ZN34_INTERNAL_c92df079_4_k_cu_607af2c74cuda3std3__48in_placeE,(_ZN34_INTERNAL_c92df079_4_k_cu_607af2c74cuda3std6ranges3__45__cpo4sizeE - _ZN34_INTERNAL_c92df079_4_k_cu_607af2c74cuda3std3__48in_placeE)
_ZN34_INTERNAL_c92df079_4_k_cu_607af2c74cuda3std3__48in_placeE:
	.zero		1
	.type		_ZN34_INTERNAL_c92df079_4_k_cu_607af2c74cuda3std6ranges3__45__cpo4sizeE,@object
	.size		_ZN34_INTERNAL_c92df079_4_k_cu_607af2c74cuda3std6ranges3__45__cpo4sizeE,(_ZN34_INTERNAL_c92df079_4_k_cu_607af2c76thrust24THRUST_300001_SM_1000_NS12placeholders2_3E - _ZN34_INTERNAL_c92df079_4_k_cu_607af2c74cuda3std6ranges3__45__cpo4sizeE)
_ZN34_INTERNAL_c92df079_4_k_cu_607af2c74cuda3std6ranges3__45__cpo4sizeE:
	.zero		1
	.type		_ZN34_INTERNAL_c92df079_4_k_cu_607af2c76thrust24THRUST_300001_SM_1000_NS12placeholders2_3E,@object
	.size		_ZN34_INTERNAL_c92df079_4_k_cu_607af2c76thrust24THRUST_300001_SM_1000_NS12placeholders2_3E,(_ZN34_INTERNAL_c92df079_4_k_cu_607af2c74cuda3std3__45__cpo6cbeginE - _ZN34_INTERNAL_c92df079_4_k_cu_607af2c76thrust24THRUST_300001_SM_1000_NS12placeholders2_3E)
_ZN34_INTERNAL_c92df079_4_k_cu_607af2c76thrust24THRUST_300001_SM_1000_NS12placeholders2_3E:
	.zero		1
	.type		_ZN34_INTERNAL_c92df079_4_k_cu_607af2c74cuda3std3__45__cpo6cbeginE,@object
	.size		_ZN34_INTERNAL_c92df079_4_k_cu_607af2c74cuda3std3__45__cpo6cbeginE,(_ZN34_INTERNAL_c92df079_4_k_cu_607af2c74cuda3std6ranges3__45__cpo6cbeginE - _ZN34_INTERNAL_c92df079_4_k_cu_607af2c74cuda3std3__45__cpo6cbeginE)
_ZN34_INTERNAL_c92df079_4_k_cu_607af2c74cuda3std3__45__cpo6cbeginE:
	.zero		1
	.type		_ZN34_INTERNAL_c92df079_4_k_cu_607af2c74cuda3std6ranges3__45__cpo6cbeginE,@object
	.size		_ZN34_INTERNAL_c92df079_4_k_cu_607af2c74cuda3std6ranges3__45__cpo6cbeginE,(_ZN34_INTERNAL_c92df079_4_k_cu_607af2c76thrust24THRUST_300001_SM_1000_NS12placeholders2_7E - _ZN34_INTERNAL_c92df079_4_k_cu_607af2c74cuda3std6ranges3__45__cpo6cbeginE)
_ZN34_INTERNAL_c92df079_4_k_cu_607af2c74cuda3std6ranges3__45__cpo6cbeginE:
	.zero		1
	.type		_ZN34_INTERNAL_c92df079_4_k_cu_607af2c76thrust24THRUST_300001_SM_1000_NS12placeholders2_7E,@object
	.size		_ZN34_INTERNAL_c92df079_4_k_cu_607af2c76thrust24THRUST_300001_SM_1000_NS12placeholders2_7E,(_ZN34_INTERNAL_c92df079_4_k_cu_607af2c74cuda3std3__45__cpo7crbeginE - _ZN34_INTERNAL_c92df079_4_k_cu_607af2c76thrust24THRUST_300001_SM_1000_NS12placeholders2_7E)
_ZN34_INTERNAL_c92df079_4_k_cu_607af2c76thrust24THRUST_300001_SM_1000_NS12placeholders2_7E:
	.zero		1
	.type		_ZN34_INTERNAL_c92df079_4_k_cu_607af2c74cuda3std3__45__cpo7crbeginE,@object
	.size		_ZN34_INTERNAL_c92df079_4_k_cu_607af2c74cuda3std3__45__cpo7crbeginE,(_ZN34_INTERNAL_c92df079_4_k_cu_607af2c74cuda3std6ranges3__45__cpo4nextE - _ZN34_INTERNAL_c92df079_4_k_cu_607af2c74cuda3std3__45__cpo7crbeginE)
_ZN34_INTERNAL_c92df079_4_k_cu_607af2c74cuda3std3__45__cpo7crbeginE:
	.zero		1
	.type		_ZN34_INTERNAL_c92df079_4_k_cu_607af2c74cuda3std6ranges3__45__cpo4nextE,@object
	.size		_ZN34_INTERNAL_c92df079_4_k_cu_607af2c74cuda3std6ranges3__45__cpo4nextE,(_ZN34_INTERNAL_c92df079_4_k_cu_607af2c74cuda3std6ranges3__45__cpo4swapE - _ZN34_INTERNAL_c92df079_4_k_cu_607af2c74cuda3std6ranges3__45__cpo4nextE)
_ZN34_INTERNAL_c92df079_4_k_cu_607af2c74cuda3std6ranges3__45__cpo4nextE:
	.zero		1
	.type		_ZN34_INTERNAL_c92df079_4_k_cu_607af2c74cuda3std6ranges3__45__cpo4swapE,@object
	.size		_ZN34_INTERNAL_c92df079_4_k_cu_607af2c74cuda3std6ranges3__45__cpo4swapE,(_ZN34_INTERNAL_c92df079_4_k_cu_607af2c76thrust24THRUST_300001_SM_1000_NS8cuda_cub10par_nosyncE - _ZN34_INTERNAL_c92df079_4_k_cu_607af2c74cuda3std6ranges3__45__cpo4swapE)
_ZN34_INTERNAL_c92df079_4_k_cu_607af2c74cuda3std6ranges3__45__cpo4swapE:
	.zero		1
	.type		_ZN34_INTERNAL_c92df079_4_k_cu_607af2c76thrust24THRUST_300001_SM_1000_NS8cuda_cub10par_nosyncE,@object
	.size		_ZN34_INTERNAL_c92df079_4_k_cu_607af2c76thrust24THRUST_300001_SM_1000_NS8cuda_cub10par_nosyncE,(_ZN34_INTERNAL_c92df079_4_k_cu_607af2c76thrust24THRUST_300001_SM_1000_NS12placeholders2_9E - _ZN34_INTERNAL_c92df079_4_k_cu_607af2c76thrust24THRUST_300001_SM_1000_NS8cuda_cub10par_nosyncE)
_ZN34_INTERNAL_c92df079_4_k_cu_607af2c76thrust24THRUST_300001_SM_1000_NS8cuda_cub10par_nosyncE:
	.zero		1
	.type		_ZN34_INTERNAL_c92df079_4_k_cu_607af2c76thrust24THRUST_300001_SM_1000_NS12placeholders2_9E,@object
	.size		_ZN34_INTERNAL_c92df079_4_k_cu_607af2c76thrust24THRUST_300001_SM_1000_NS12placeholders2_9E,(_ZN34_INTERNAL_c92df079_4_k_cu_607af2c74cuda3std3__436_GLOBAL__N__c92df079_4_k_cu_607af2c76ignoreE - _ZN34_INTERNAL_c92df079_4_k_cu_607af2c76thrust24THRUST_300001_SM_1000_NS12placeholders2_9E)
_ZN34_INTERNAL_c92df079_4_k_cu_607af2c76thrust24THRUST_300001_SM_1000_NS12placeholders2_9E:
	.zero		1
	.type		_ZN34_INTERNAL_c92df079_4_k_cu_607af2c74cuda3std3__436_GLOBAL__N__c92df079_4_k_cu_607af2c76ignoreE,@object
	.size		_ZN34_INTERNAL_c92df079_4_k_cu_607af2c74cuda3std3__436_GLOBAL__N__c92df079_4_k_cu_607af2c76ignoreE,(_ZN34_INTERNAL_c92df079_4_k_cu_607af2c74cuda3std6ranges3__45__cpo4dataE - _ZN34_INTERNAL_c92df079_4_k_cu_607af2c74cuda3std3__436_GLOBAL__N__c92df079_4_k_cu_607af2c76ignoreE)
_ZN34_INTERNAL_c92df079_4_k_cu_607af2c74cuda3std3__436_GLOBAL__N__c92df079_4_k_cu_607af2c76ignoreE:
	.zero		1
	.type		_ZN34_INTERNAL_c92df079_4_k_cu_607af2c74cuda3std6ranges3__45__cpo4dataE,@object
	.size		_ZN34_INTERNAL_c92df079_4_k_cu_607af2c74cuda3std6ranges3__45__cpo4dataE,(_ZN34_INTERNAL_c92df079_4_k_cu_607af2c76thrust24THRUST_300001_SM_1000_NS12placeholders2_1E - _ZN34_INTERNAL_c92df079_4_k_cu_607af2c74cuda3std6ranges3__45__cpo4dataE)
_ZN34_INTERNAL_c92df079_4_k_cu_607af2c74cuda3std6ranges3__45__cpo4dataE:
	.zero		1
	.type		_ZN34_INTERNAL_c92df079_4_k_cu_607af2c76thrust24THRUST_300001_SM_1000_NS12placeholders2_1E,@object
	.size		_ZN34_INTERNAL_c92df079_4_k_cu_607af2c76thrust24THRUST_300001_SM_1000_NS12placeholders2_1E,(_ZN34_INTERNAL_c92df079_4_k_cu_607af2c74cuda3std3__45__cpo5beginE - _ZN34_INTERNAL_c92df079_4_k_cu_607af2c76thrust24THRUST_300001_SM_1000_NS12placeholders2_1E)
_ZN34_INTERNAL_c92df079_4_k_cu_607af2c76thrust24THRUST_300001_SM_1000_NS12placeholders2_1E:
	.zero		1
	.type		_ZN34_INTERNAL_c92df079_4_k_cu_607af2c74cuda3std3__45__cpo5beginE,@object
	.size		_ZN34_INTERNAL_c92df079_4_k_cu_607af2c74cuda3std3__45__cpo5beginE,(_ZN34_INTERNAL_c92df079_4_k_cu_607af2c74cuda3std6ranges3__45__cpo5beginE - _ZN34_INTERNAL_c92df079_4_k_cu_607af2c74cuda3std3__45__cpo5beginE)
_ZN34_INTERNAL_c92df079_4_k_cu_607af2c74cuda3std3__45__cpo5beginE:
	.zero		1
	.type		_ZN34_INTERNAL_c92df079_4_k_cu_607af2c74cuda3std6ranges3__45__cpo5beginE,@object
	.size		_ZN34_INTERNAL_c92df079_4_k_cu_607af2c74cuda3std6ranges3__45__cpo5beginE,(_ZN34_INTERNAL_c92df079_4_k_cu_607af2c76thrust24THRUST_300001_SM_1000_NS12placeholders2_5E - _ZN34_INTERNAL_c92df079_4_k_cu_607af2c74cuda3std6ranges3__45__cpo5beginE)
_ZN34_INTERNAL_c92df079_4_k_cu_607af2c74cuda3std6ranges3__45__cpo5beginE:
	.zero		1
	.type		_ZN34_INTERNAL_c92df079_4_k_cu_607af2c76thrust24THRUST_300001_SM_1000_NS12placeholders2_5E,@object
	.size		_ZN34_INTERNAL_c92df079_4_k_cu_607af2c76thrust24THRUST_300001_SM_1000_NS12placeholders2_5E,(_ZN34_INTERNAL_c92df079_4_k_cu_607af2c74cuda3std3__45__cpo6rbeginE - _ZN34_INTERNAL_c92df079_4_k_cu_607af2c76thrust24THRUST_300001_SM_1000_NS12placeholders2_5E)
_ZN34_INTERNAL_c92df079_4_k_cu_607af2c76thrust24THRUST_300001_SM_1000_NS12placeholders2_5E:
	.zero		1
	.type		_ZN34_INTERNAL_c92df079_4_k_cu_607af2c74cuda3std3__45__cpo6rbeginE,@object
	.size		_ZN34_INTERNAL_c92df079_4_k_cu_607af2c74cuda3std3__45__cpo6rbeginE,(_ZN34_INTERNAL_c92df079_4_k_cu_607af2c74cuda3std6ranges3__45__cpo7advanceE - _ZN34_INTERNAL_c92df079_4_k_cu_607af2c74cuda3std3__45__cpo6rbeginE)
_ZN34_INTERNAL_c92df079_4_k_cu_607af2c74cuda3std3__45__cpo6rbeginE:
	.zero		1
	.type		_ZN34_INTERNAL_c92df079_4_k_cu_607af2c74cuda3std6ranges3__45__cpo7advanceE,@object
	.size		_ZN34_INTERNAL_c92df079_4_k_cu_607af2c74cuda3std6ranges3__45__cpo7advanceE,(_ZN34_INTERNAL_c92df079_4_k_cu_607af2c74cuda3std3__47nulloptE - _ZN34_INTERNAL_c92df079_4_k_cu_607af2c74cuda3std6ranges3__45__cpo7advanceE)
_ZN34_INTERNAL_c92df079_4_k_cu_607af2c74cuda3std6ranges3__45__cpo7advanceE:
	.zero		1
	.type		_ZN34_INTERNAL_c92df079_4_k_cu_607af2c74cuda3std3__47nulloptE,@object
	.size		_ZN34_INTERNAL_c92df079_4_k_cu_607af2c74cuda3std3__47nulloptE,(_ZN34_INTERNAL_c92df079_4_k_cu_607af2c74cuda3std6ranges3__45__cpo8distanceE - _ZN34_INTERNAL_c92df079_4_k_cu_607af2c74cuda3std3__47nulloptE)
_ZN34_INTERNAL_c92df079_4_k_cu_607af2c74cuda3std3__47nulloptE:
	.zero		1
	.type		_ZN34_INTERNAL_c92df079_4_k_cu_607af2c74cuda3std6ranges3__45__cpo8distanceE,@object
	.size		_ZN34_INTERNAL_c92df079_4_k_cu_607af2c74cuda3std6ranges3__45__cpo8distanceE,(.L_29 - _ZN34_INTERNAL_c92df079_4_k_cu_607af2c74cuda3std6ranges3__45__cpo8distanceE)
_ZN34_INTERNAL_c92df079_4_k_cu_607af2c74cuda3std6ranges3__45__cpo8distanceE:
	.zero		1
.L_29:


//--------------------- .nv.constant0._ZN3cub18CUB_300001_SM_10006detail9transform16transform_kernelINS2_10policy_hubILb1EN4cuda3std3__45tupleIJN6thrust24THRUST_300001_SM_1000_NS6detail15normal_iteratorINSA_10device_ptrIfEEEESF_EEEE10policy1000El13saxpy_functorSF_JPfSK_EEEvT0_iT1_T2_DpNS2_10kernel_argIT3_EE --------------------------
	.section	.nv.constant0._ZN3cub18CUB_300001_SM_10006detail9transform16transform_kernelINS2_10policy_hubILb1EN4cuda3std3__45tupleIJN6thrust24THRUST_300001_SM_1000_NS6detail15normal_iteratorINSA_10device_ptrIfEEEESF_EEEE10policy1000El13saxpy_functorSF_JPfSK_EEEvT0_iT1_T2_DpNS2_10kernel_argIT3_EE,"a",@progbits
	.sectionflags	@""
	.align	4
.nv.constant0._ZN3cub18CUB_300001_SM_10006detail9transform16transform_kernelINS2_10policy_hubILb1EN4cuda3std3__45tupleIJN6thrust24THRUST_300001_SM_1000_NS6detail15normal_iteratorINSA_10device_ptrIfEEEESF_EEEE10policy1000El13saxpy_functorSF_JPfSK_EEEvT0_iT1_T2_DpNS2_10kernel_argIT3_EE:
	.zero		952


//--------------------- .nv.constant0._ZN3cub18CUB_300001_SM_10006detail9transform16transform_kernelINS2_10policy_hubILb1EN4cuda3std3__45tupleIJN6thrust24THRUST_300001_SM_1000_NS6detail15normal_iteratorINSA_10device_ptrIfEEEESF_EEEE10policy1000Ei13saxpy_functorSF_JPfSK_EEEvT0_iT1_T2_DpNS2_10kernel_argIT3_EE --------------------------
	.section	.nv.constant0._ZN3cub18CUB_300001_SM_10006detail9transform16transform_kernelINS2_10policy_hubILb1EN4cuda3std3__45tupleIJN6thrust24THRUST_300001_SM_1000_NS6detail15normal_iteratorINSA_10device_ptrIfEEEESF_EEEE10policy1000Ei13saxpy_functorSF_JPfSK_EEEvT0_iT1_T2_DpNS2_10kernel_argIT3_EE,"a",@progbits
	.sectionflags	@""
	.align	4
.nv.constant0._ZN3cub18CUB_300001_SM_10006detail9transform16transform_kernelINS2_10policy_hubILb1EN4cuda3std3__45tupleIJN6thrust24THRUST_300001_SM_1000_NS6detail15normal_iteratorINSA_10device_ptrIfEEEESF_EEEE10policy1000Ei13saxpy_functorSF_JPfSK_EEEvT0_iT1_T2_DpNS2_10kernel_argIT3_EE:
	.zero		952


//--------------------- .nv.constant0._ZN3cub18CUB_300001_SM_10006detail8for_each13static_kernelINS2_12policy_hub_t12policy_500_tEmN6thrust24THRUST_300001_SM_1000_NS8cuda_cub20__uninitialized_fill7functorINS7_10device_ptrIfEEfEEEEvT0_T1_ --------------------------
	.section	.nv.constant0._ZN3cub18CUB_300001_SM_10006detail8for_each13static_kernelINS2_12policy_hub_t12policy_500_tEmN6thrust24THRUST_300001_SM_1000_NS8cuda_cub20__uninitialized_fill7functorINS7_10device_ptrIfEEfEEEEvT0_T1_,"a",@progbits
	.sectionflags	@""
	.align	4
.nv.constant0._ZN3cub18CUB_300001_SM_10006detail8for_each13static_kernelINS2_12policy_hub_t12policy_500_tEmN6thrust24THRUST_300001_SM_1000_NS8cuda_cub20__uninitialized_fill7functorINS7_10device_ptrIfEEfEEEEvT0_T1_:
	.zero		920


//--------------------- .nv.constant0._ZN3cub18CUB_300001_SM_10006detail11EmptyKernelIvEEvv --------------------------
	.section	.nv.constant0._ZN3cub18CUB_300001_SM_10006detail11EmptyKernelIvEEvv,"a",@progbits
	.sectionflags	@""
	.align	4
.nv.constant0._ZN3cub18CUB_300001_SM_10006detail11EmptyKernelIvEEvv:
	.zero		896


//--------------------- .nv.constant0._Z14jacobiOnDevicePfS_S_S_if --------------------------
	.section	.nv.constant0._Z14jacobiOnDevicePfS_S_S_if,"a",@progbits
	.sectionflags	@""
	.align	4
.nv.constant0._Z14jacobiOnDevicePfS_S_S_if:
	.zero		936


//--------------------- SYMBOLS --------------------------

	.type		.nv.reservedSmem.offset0,@object
	.size		.nv.reservedSmem.offset0,0x4
